//
// Generated by NVIDIA NVVM Compiler
//
// Compiler Build ID: CL-36424714
// Cuda compilation tools, release 13.0, V13.0.88
// Based on NVVM 20.0.0
//

.version 9.0
.target sm_100
.address_size 64

	// .globl	_Z10matrix_mulPfS_S_iiii
// _ZZ18matrix_array_blockPfS_S_iiiiE16temp_shifted_mul has been demoted
// _ZZ18matrix_array_blockPfS_S_iiiiE11block_arr_A has been demoted

.visible .entry _Z10matrix_mulPfS_S_iiii(
	.param .u64 .ptr .align 1 _Z10matrix_mulPfS_S_iiii_param_0,
	.param .u64 .ptr .align 1 _Z10matrix_mulPfS_S_iiii_param_1,
	.param .u64 .ptr .align 1 _Z10matrix_mulPfS_S_iiii_param_2,
	.param .u32 _Z10matrix_mulPfS_S_iiii_param_3,
	.param .u32 _Z10matrix_mulPfS_S_iiii_param_4,
	.param .u32 _Z10matrix_mulPfS_S_iiii_param_5,
	.param .u32 _Z10matrix_mulPfS_S_iiii_param_6
)
{
	.reg .pred 	%p<66>;
	.reg .b32 	%r<112>;
	.reg .b32 	%f<161>;
	.reg .b64 	%rd<85>;
	// demoted variable
	.shared .align 4 .b8 _ZZ18matrix_array_blockPfS_S_iiiiE16temp_shifted_mul[16384];
	// demoted variable
	.shared .align 4 .b8 _ZZ18matrix_array_blockPfS_S_iiiiE11block_arr_A[1024];
	ld.param.u64 	%rd6, [_Z10matrix_mulPfS_S_iiii_param_0];
	ld.param.u32 	%r36, [_Z10matrix_mulPfS_S_iiii_param_3];
	ld.param.u32 	%r38, [_Z10matrix_mulPfS_S_iiii_param_5];
	ld.param.u32 	%r39, [_Z10matrix_mulPfS_S_iiii_param_6];
	cvta.to.global.u64 	%rd1, %rd6;
	mov.u32 	%r42, %ctaid.x;
	shl.b32 	%r43, %r42, 4;
	mov.u32 	%r44, %ctaid.y;
	shl.b32 	%r45, %r44, 4;
	cvt.s64.s32 	%rd2, %r43;
	cvt.u64.u32 	%rd3, %r45;
	mov.u32 	%r1, %tid.x;
	mov.u32 	%r2, %tid.y;
	shl.b32 	%r46, %r2, 4;
	add.s32 	%r47, %r46, %r1;
	shl.b32 	%r48, %r47, 2;
	mov.u32 	%r49, _ZZ18matrix_array_blockPfS_S_iiiiE11block_arr_A;
	add.s32 	%r3, %r49, %r48;
	mov.b32 	%r104, 0;
	st.shared.u32 	[%r3], %r104;
	add.s32 	%r50, %r45, 16;
	setp.lt.s32 	%p1, %r50, %r39;
	sub.s32 	%r51, %r39, %r45;
	selp.b32 	%r4, 16, %r51, %p1;
	add.s32 	%r52, %r43, 16;
	setp.lt.s32 	%p2, %r52, %r38;
	sub.s32 	%r53, %r38, %r43;
	selp.b32 	%r5, 16, %r53, %p2;
	shl.b32 	%r54, %r2, 10;
	mov.u32 	%r55, _ZZ18matrix_array_blockPfS_S_iiiiE16temp_shifted_mul;
	add.s32 	%r56, %r55, %r54;
	shl.b32 	%r57, %r1, 6;
	add.s32 	%r6, %r56, %r57;
	mov.b32 	%r103, 16;
$L__BB0_1:
	setp.le.s32 	%p3, %r4, %r1;
	min.u32 	%r59, %r104, 664;
	add.s32 	%r9, %r59, %r103;
	max.u32 	%r10, %r9, 1;
	and.b32  	%r11, %r10, 1;
	and.b32  	%r12, %r10, 9;
	add.s32 	%r13, %r104, %r2;
	setp.gt.u32 	%p4, %r13, 679;
	mov.f32 	%f137, 0f00000000;
	or.pred  	%p5, %p4, %p3;
	@%p5 bra 	$L__BB0_3;
	ld.param.u32 	%r102, [_Z10matrix_mulPfS_S_iiii_param_4];
	ld.param.u64 	%rd83, [_Z10matrix_mulPfS_S_iiii_param_1];
	mad.lo.s32 	%r60, %r13, %r102, %r1;
	cvt.s64.s32 	%rd7, %r60;
	add.s64 	%rd8, %rd7, %rd3;
	cvta.to.global.u64 	%rd9, %rd83;
	shl.b64 	%rd10, %rd8, 2;
	add.s64 	%rd11, %rd9, %rd10;
	ld.global.f32 	%f137, [%rd11];
$L__BB0_3:
	setp.gt.u32 	%p6, %r13, 679;
	setp.lt.s32 	%p7, %r5, 1;
	mul.lo.s32 	%r14, %r13, %r36;
	mov.f32 	%f138, 0f00000000;
	or.pred  	%p8, %p6, %p7;
	@%p8 bra 	$L__BB0_5;
	cvt.s64.s32 	%rd12, %r14;
	add.s64 	%rd13, %rd12, %rd2;
	shl.b64 	%rd14, %rd13, 2;
	add.s64 	%rd15, %rd1, %rd14;
	ld.global.f32 	%f49, [%rd15];
	mul.f32 	%f138, %f137, %f49;
$L__BB0_5:
	setp.gt.u32 	%p9, %r13, 679;
	setp.lt.s32 	%p10, %r5, 2;
	st.shared.f32 	[%r6], %f138;
	mov.f32 	%f139, 0f00000000;
	or.pred  	%p11, %p9, %p10;
	@%p11 bra 	$L__BB0_7;
	add.s32 	%r61, %r14, 1;
	cvt.s64.s32 	%rd16, %r61;
	add.s64 	%rd17, %rd16, %rd2;
	shl.b64 	%rd18, %rd17, 2;
	add.s64 	%rd19, %rd1, %rd18;
	ld.global.f32 	%f51, [%rd19];
	mul.f32 	%f139, %f137, %f51;
$L__BB0_7:
	setp.gt.u32 	%p12, %r13, 679;
	setp.lt.s32 	%p13, %r5, 3;
	st.shared.f32 	[%r6+4], %f139;
	mov.f32 	%f140, 0f00000000;
	or.pred  	%p14, %p12, %p13;
	@%p14 bra 	$L__BB0_9;
	add.s32 	%r62, %r14, 2;
	cvt.s64.s32 	%rd20, %r62;
	add.s64 	%rd21, %rd20, %rd2;
	shl.b64 	%rd22, %rd21, 2;
	add.s64 	%rd23, %rd1, %rd22;
	ld.global.f32 	%f53, [%rd23];
	mul.f32 	%f140, %f137, %f53;
$L__BB0_9:
	setp.gt.u32 	%p15, %r13, 679;
	setp.lt.s32 	%p16, %r5, 4;
	st.shared.f32 	[%r6+8], %f140;
	mov.f32 	%f141, 0f00000000;
	or.pred  	%p17, %p15, %p16;
	@%p17 bra 	$L__BB0_11;
	add.s32 	%r63, %r14, 3;
	cvt.s64.s32 	%rd24, %r63;
	add.s64 	%rd25, %rd24, %rd2;
	shl.b64 	%rd26, %rd25, 2;
	add.s64 	%rd27, %rd1, %rd26;
	ld.global.f32 	%f55, [%rd27];
	mul.f32 	%f141, %f137, %f55;
$L__BB0_11:
	setp.gt.u32 	%p18, %r13, 679;
	setp.lt.s32 	%p19, %r5, 5;
	st.shared.f32 	[%r6+12], %f141;
	mov.f32 	%f142, 0f00000000;
	or.pred  	%p20, %p18, %p19;
	@%p20 bra 	$L__BB0_13;
	add.s32 	%r64, %r14, 4;
	cvt.s64.s32 	%rd28, %r64;
	add.s64 	%rd29, %rd28, %rd2;
	shl.b64 	%rd30, %rd29, 2;
	add.s64 	%rd31, %rd1, %rd30;
	ld.global.f32 	%f57, [%rd31];
	mul.f32 	%f142, %f137, %f57;
$L__BB0_13:
	setp.gt.u32 	%p21, %r13, 679;
	setp.lt.s32 	%p22, %r5, 6;
	st.shared.f32 	[%r6+16], %f142;
	mov.f32 	%f143, 0f00000000;
	or.pred  	%p23, %p21, %p22;
	@%p23 bra 	$L__BB0_15;
	add.s32 	%r65, %r14, 5;
	cvt.s64.s32 	%rd32, %r65;
	add.s64 	%rd33, %rd32, %rd2;
	shl.b64 	%rd34, %rd33, 2;
	add.s64 	%rd35, %rd1, %rd34;
	ld.global.f32 	%f59, [%rd35];
	mul.f32 	%f143, %f137, %f59;
$L__BB0_15:
	setp.gt.u32 	%p24, %r13, 679;
	setp.lt.s32 	%p25, %r5, 7;
	st.shared.f32 	[%r6+20], %f143;
	mov.f32 	%f144, 0f00000000;
	or.pred  	%p26, %p24, %p25;
	@%p26 bra 	$L__BB0_17;
	add.s32 	%r66, %r14, 6;
	cvt.s64.s32 	%rd36, %r66;
	add.s64 	%rd37, %rd36, %rd2;
	shl.b64 	%rd38, %rd37, 2;
	add.s64 	%rd39, %rd1, %rd38;
	ld.global.f32 	%f61, [%rd39];
	mul.f32 	%f144, %f137, %f61;
$L__BB0_17:
	setp.gt.u32 	%p27, %r13, 679;
	setp.lt.s32 	%p28, %r5, 8;
	st.shared.f32 	[%r6+24], %f144;
	mov.f32 	%f145, 0f00000000;
	or.pred  	%p29, %p27, %p28;
	@%p29 bra 	$L__BB0_19;
	add.s32 	%r67, %r14, 7;
	cvt.s64.s32 	%rd40, %r67;
	add.s64 	%rd41, %rd40, %rd2;
	shl.b64 	%rd42, %rd41, 2;
	add.s64 	%rd43, %rd1, %rd42;
	ld.global.f32 	%f63, [%rd43];
	mul.f32 	%f145, %f137, %f63;
$L__BB0_19:
	setp.gt.u32 	%p30, %r13, 679;
	setp.lt.s32 	%p31, %r5, 9;
	st.shared.f32 	[%r6+28], %f145;
	mov.f32 	%f146, 0f00000000;
	or.pred  	%p32, %p30, %p31;
	@%p32 bra 	$L__BB0_21;
	add.s32 	%r68, %r14, 8;
	cvt.s64.s32 	%rd44, %r68;
	add.s64 	%rd45, %rd44, %rd2;
	shl.b64 	%rd46, %rd45, 2;
	add.s64 	%rd47, %rd1, %rd46;
	ld.global.f32 	%f65, [%rd47];
	mul.f32 	%f146, %f137, %f65;
$L__BB0_21:
	setp.gt.u32 	%p33, %r13, 679;
	setp.lt.s32 	%p34, %r5, 10;
	st.shared.f32 	[%r6+32], %f146;
	mov.f32 	%f147, 0f00000000;
	or.pred  	%p35, %p33, %p34;
	@%p35 bra 	$L__BB0_23;
	add.s32 	%r69, %r14, 9;
	cvt.s64.s32 	%rd48, %r69;
	add.s64 	%rd49, %rd48, %rd2;
	shl.b64 	%rd50, %rd49, 2;
	add.s64 	%rd51, %rd1, %rd50;
	ld.global.f32 	%f67, [%rd51];
	mul.f32 	%f147, %f137, %f67;
$L__BB0_23:
	setp.gt.u32 	%p36, %r13, 679;
	setp.lt.s32 	%p37, %r5, 11;
	st.shared.f32 	[%r6+36], %f147;
	mov.f32 	%f148, 0f00000000;
	or.pred  	%p38, %p36, %p37;
	@%p38 bra 	$L__BB0_25;
	add.s32 	%r70, %r14, 10;
	cvt.s64.s32 	%rd52, %r70;
	add.s64 	%rd53, %rd52, %rd2;
	shl.b64 	%rd54, %rd53, 2;
	add.s64 	%rd55, %rd1, %rd54;
	ld.global.f32 	%f69, [%rd55];
	mul.f32 	%f148, %f137, %f69;
$L__BB0_25:
	setp.gt.u32 	%p39, %r13, 679;
	setp.lt.s32 	%p40, %r5, 12;
	st.shared.f32 	[%r6+40], %f148;
	mov.f32 	%f149, 0f00000000;
	or.pred  	%p41, %p39, %p40;
	@%p41 bra 	$L__BB0_27;
	add.s32 	%r71, %r14, 11;
	cvt.s64.s32 	%rd56, %r71;
	add.s64 	%rd57, %rd56, %rd2;
	shl.b64 	%rd58, %rd57, 2;
	add.s64 	%rd59, %rd1, %rd58;
	ld.global.f32 	%f71, [%rd59];
	mul.f32 	%f149, %f137, %f71;
$L__BB0_27:
	setp.gt.u32 	%p42, %r13, 679;
	setp.lt.s32 	%p43, %r5, 13;
	st.shared.f32 	[%r6+44], %f149;
	mov.f32 	%f150, 0f00000000;
	or.pred  	%p44, %p42, %p43;
	@%p44 bra 	$L__BB0_29;
	add.s32 	%r72, %r14, 12;
	cvt.s64.s32 	%rd60, %r72;
	add.s64 	%rd61, %rd60, %rd2;
	shl.b64 	%rd62, %rd61, 2;
	add.s64 	%rd63, %rd1, %rd62;
	ld.global.f32 	%f73, [%rd63];
	mul.f32 	%f150, %f137, %f73;
$L__BB0_29:
	setp.gt.u32 	%p45, %r13, 679;
	setp.lt.s32 	%p46, %r5, 14;
	st.shared.f32 	[%r6+48], %f150;
	mov.f32 	%f151, 0f00000000;
	or.pred  	%p47, %p45, %p46;
	@%p47 bra 	$L__BB0_31;
	add.s32 	%r73, %r14, 13;
	cvt.s64.s32 	%rd64, %r73;
	add.s64 	%rd65, %rd64, %rd2;
	shl.b64 	%rd66, %rd65, 2;
	add.s64 	%rd67, %rd1, %rd66;
	ld.global.f32 	%f75, [%rd67];
	mul.f32 	%f151, %f137, %f75;
$L__BB0_31:
	setp.gt.u32 	%p48, %r13, 679;
	setp.lt.s32 	%p49, %r5, 15;
	st.shared.f32 	[%r6+52], %f151;
	mov.f32 	%f152, 0f00000000;
	or.pred  	%p50, %p48, %p49;
	@%p50 bra 	$L__BB0_33;
	add.s32 	%r74, %r14, 14;
	cvt.s64.s32 	%rd68, %r74;
	add.s64 	%rd69, %rd68, %rd2;
	shl.b64 	%rd70, %rd69, 2;
	add.s64 	%rd71, %rd1, %rd70;
	ld.global.f32 	%f77, [%rd71];
	mul.f32 	%f152, %f137, %f77;
$L__BB0_33:
	setp.gt.u32 	%p51, %r13, 679;
	setp.lt.s32 	%p52, %r5, 16;
	st.shared.f32 	[%r6+56], %f152;
	mov.f32 	%f153, 0f00000000;
	or.pred  	%p53, %p51, %p52;
	@%p53 bra 	$L__BB0_35;
	add.s32 	%r75, %r14, 15;
	cvt.s64.s32 	%rd72, %r75;
	add.s64 	%rd73, %rd72, %rd2;
	shl.b64 	%rd74, %rd73, 2;
	add.s64 	%rd75, %rd1, %rd74;
	ld.global.f32 	%f79, [%rd75];
	mul.f32 	%f153, %f137, %f79;
$L__BB0_35:
	setp.ne.s32 	%p54, %r2, 0;
	st.shared.f32 	[%r6+60], %f153;
	bar.sync 	0;
	@%p54 bra 	$L__BB0_48;
	shl.b32 	%r106, %r1, 4;
	and.b32  	%r16, %r10, -16;
	neg.s32 	%r17, %r16;
	mov.b32 	%r105, 0;
$L__BB0_37:
	setp.lt.u32 	%p55, %r9, 16;
	shl.b32 	%r78, %r106, 2;
	mov.u32 	%r79, _ZZ18matrix_array_blockPfS_S_iiiiE11block_arr_A;
	add.s32 	%r20, %r79, %r78;
	ld.shared.f32 	%f160, [%r20];
	mov.b32 	%r110, 0;
	@%p55 bra 	$L__BB0_40;
	mov.u32 	%r81, _ZZ18matrix_array_blockPfS_S_iiiiE16temp_shifted_mul;
	add.s32 	%r82, %r81, %r78;
	add.s32 	%r107, %r82, 8192;
	mov.u32 	%r108, %r17;
$L__BB0_39:
	.pragma "nounroll";
	ld.shared.f32 	%f81, [%r107+-8192];
	add.f32 	%f82, %f81, %f160;
	ld.shared.f32 	%f83, [%r107+-7168];
	add.f32 	%f84, %f83, %f82;
	ld.shared.f32 	%f85, [%r107+-6144];
	add.f32 	%f86, %f85, %f84;
	ld.shared.f32 	%f87, [%r107+-5120];
	add.f32 	%f88, %f87, %f86;
	ld.shared.f32 	%f89, [%r107+-4096];
	add.f32 	%f90, %f89, %f88;
	ld.shared.f32 	%f91, [%r107+-3072];
	add.f32 	%f92, %f91, %f90;
	ld.shared.f32 	%f93, [%r107+-2048];
	add.f32 	%f94, %f93, %f92;
	ld.shared.f32 	%f95, [%r107+-1024];
	add.f32 	%f96, %f95, %f94;
	ld.shared.f32 	%f97, [%r107];
	add.f32 	%f98, %f97, %f96;
	ld.shared.f32 	%f99, [%r107+1024];
	add.f32 	%f100, %f99, %f98;
	ld.shared.f32 	%f101, [%r107+2048];
	add.f32 	%f102, %f101, %f100;
	ld.shared.f32 	%f103, [%r107+3072];
	add.f32 	%f104, %f103, %f102;
	ld.shared.f32 	%f105, [%r107+4096];
	add.f32 	%f106, %f105, %f104;
	ld.shared.f32 	%f107, [%r107+5120];
	add.f32 	%f108, %f107, %f106;
	ld.shared.f32 	%f109, [%r107+6144];
	add.f32 	%f110, %f109, %f108;
	ld.shared.f32 	%f111, [%r107+7168];
	add.f32 	%f160, %f111, %f110;
	add.s32 	%r108, %r108, 16;
	add.s32 	%r107, %r107, 16384;
	setp.ne.s32 	%p56, %r108, 0;
	mov.u32 	%r110, %r16;
	@%p56 bra 	$L__BB0_39;
$L__BB0_40:
	setp.eq.s32 	%p57, %r12, 0;
	@%p57 bra 	$L__BB0_47;
	mov.u32 	%r84, _ZZ18matrix_array_blockPfS_S_iiiiE16temp_shifted_mul;
	add.s32 	%r27, %r84, %r78;
	add.s32 	%r85, %r12, -1;
	setp.lt.u32 	%p58, %r85, 7;
	@%p58 bra 	$L__BB0_43;
	shl.b32 	%r86, %r110, 10;
	add.s32 	%r87, %r27, %r86;
	ld.shared.f32 	%f113, [%r87];
	add.f32 	%f114, %f113, %f160;
	ld.shared.f32 	%f115, [%r87+1024];
	add.f32 	%f116, %f115, %f114;
	ld.shared.f32 	%f117, [%r87+2048];
	add.f32 	%f118, %f117, %f116;
	ld.shared.f32 	%f119, [%r87+3072];
	add.f32 	%f120, %f119, %f118;
	ld.shared.f32 	%f121, [%r87+4096];
	add.f32 	%f122, %f121, %f120;
	ld.shared.f32 	%f123, [%r87+5120];
	add.f32 	%f124, %f123, %f122;
	ld.shared.f32 	%f125, [%r87+6144];
	add.f32 	%f126, %f125, %f124;
	ld.shared.f32 	%f127, [%r87+7168];
	add.f32 	%f160, %f127, %f126;
	add.s32 	%r110, %r110, 8;
$L__BB0_43:
	setp.eq.s32 	%p59, %r11, 0;
	@%p59 bra 	$L__BB0_47;
	add.s32 	%r88, %r11, -1;
	setp.lt.u32 	%p60, %r88, 3;
	@%p60 bra 	$L__BB0_46;
	shl.b32 	%r89, %r110, 10;
	add.s32 	%r90, %r27, %r89;
	ld.shared.f32 	%f128, [%r90];
	add.f32 	%f129, %f128, %f160;
	ld.shared.f32 	%f130, [%r90+1024];
	add.f32 	%f131, %f130, %f129;
	ld.shared.f32 	%f132, [%r90+2048];
	add.f32 	%f133, %f132, %f131;
	ld.shared.f32 	%f134, [%r90+3072];
	add.f32 	%f160, %f134, %f133;
	add.s32 	%r110, %r110, 4;
$L__BB0_46:
	shl.b32 	%r91, %r110, 10;
	add.s32 	%r92, %r27, %r91;
	ld.shared.f32 	%f135, [%r92];
	add.f32 	%f160, %f135, %f160;
$L__BB0_47:
	st.shared.f32 	[%r20], %f160;
	add.s32 	%r106, %r106, 1;
	add.s32 	%r105, %r105, 1;
	setp.ne.s32 	%p61, %r105, 16;
	@%p61 bra 	$L__BB0_37;
$L__BB0_48:
	bar.sync 	0;
	add.s32 	%r34, %r104, 16;
	setp.lt.u32 	%p62, %r104, 664;
	add.s32 	%r103, %r103, -16;
	mov.u32 	%r104, %r34;
	@%p62 bra 	$L__BB0_1;
	cvt.u32.u64 	%r93, %rd3;
	cvt.u32.u64 	%r94, %rd2;
	add.s32 	%r95, %r94, %r1;
	setp.ge.s32 	%p63, %r95, %r38;
	add.s32 	%r96, %r93, %r2;
	setp.ge.s32 	%p64, %r96, %r39;
	or.pred  	%p65, %p63, %p64;
	@%p65 bra 	$L__BB0_51;
	ld.param.u64 	%rd84, [_Z10matrix_mulPfS_S_iiii_param_2];
	ld.shared.f32 	%f136, [%r3];
	mad.lo.s32 	%r98, %r36, %r2, %r1;
	cvt.s64.s32 	%rd76, %r98;
	mul.lo.s32 	%r100, %r44, %r36;
	shl.b32 	%r101, %r100, 4;
	cvt.s64.s32 	%rd77, %r101;
	add.s64 	%rd78, %rd77, %rd2;
	add.s64 	%rd79, %rd78, %rd76;
	cvta.to.global.u64 	%rd80, %rd84;
	shl.b64 	%rd81, %rd79, 2;
	add.s64 	%rd82, %rd80, %rd81;
	st.global.f32 	[%rd82], %f136;
$L__BB0_51:
	bar.sync 	0;
	ret;

}


// ===== COMPILED SASS (sm_100) =====

	.target	sm_100

	.elftype	@"ET_EXEC"


//--------------------- .note.nv.tkinfo           --------------------------
	.section	.note.nv.tkinfo,"",@"SHT_NOTE"
	.sectionflags	@"SHF_NOTE_NV_TKINFO"
	.tkinfo
        /*0018*/ 	.word	0x00000002
        /*0030*/ 	.string	""
        /*0030*/ 	.string	"ptxas"
        /*0030*/ 	.string	"Cuda compilation tools, release 13.0, V13.0.88"
        /*0030*/ 	.string	"Build cuda_13.0.r13.0/compiler.36424714_0"
        /*0030*/ 	.string	"-arch sm_100 -m 64 "



//--------------------- .note.nv.cuinfo           --------------------------
	.section	.note.nv.cuinfo,"",@"SHT_NOTE"
	.sectionflags	@"SHF_NOTE_NV_CUINFO"
        /*0018*/ 	.short	0x0002
        /*001a*/ 	.short	0x0064
        /*001c*/ 	.short	0x0082
	.zero		2


//--------------------- .nv.info                  --------------------------
	.section	.nv.info,"",@"SHT_CUDA_INFO"
	.align	4


	//----- nvinfo : EIATTR_REGCOUNT
	.align		4
        /*0000*/ 	.byte	0x04, 0x2f
        /*0002*/ 	.short	(.L_1 - .L_0)
	.align		4
.L_0:
        /*0004*/ 	.word	index@(_Z10matrix_mulPfS_S_iiii)
        /*0008*/ 	.word	0x00000022


	//----- nvinfo : EIATTR_FRAME_SIZE
	.align		4
.L_1:
        /*000c*/ 	.byte	0x04, 0x11
        /*000e*/ 	.short	(.L_3 - .L_2)
	.align		4
.L_2:
        /*0010*/ 	.word	index@(_Z10matrix_mulPfS_S_iiii)
        /*0014*/ 	.word	0x00000000


	//----- nvinfo : EIATTR_MIN_STACK_SIZE
	.align		4
.L_3:
        /*0018*/ 	.byte	0x04, 0x12
        /*001a*/ 	.short	(.L_5 - .L_4)
	.align		4
.L_4:
        /*001c*/ 	.word	index@(_Z10matrix_mulPfS_S_iiii)
        /*0020*/ 	.word	0x00000000
.L_5:


//--------------------- .nv.compat                --------------------------
	.section	.nv.compat,"",@"SHT_CUDA_COMPAT_INFO"
	.align	4
        /*0000*/ 	.byte	0x02, 0x09, 0x00, 0x00, 0x02, 0x02, 0x01, 0x00, 0x02, 0x05, 0x05, 0x00, 0x03, 0x07, 0x01, 0x01
        /*0010*/ 	.byte	0x02, 0x03, 0x00, 0x00, 0x02, 0x06, 0x01, 0x00, 0x04, 0x0b, 0x08, 0x00, 0x09, 0x00, 0x00, 0x00
        /*0020*/ 	.byte	0x00, 0x00, 0x00, 0x00


//--------------------- .nv.info._Z10matrix_mulPfS_S_iiii --------------------------
	.section	.nv.info._Z10matrix_mulPfS_S_iiii,"",@"SHT_CUDA_INFO"
	.sectionflags	@""
	.align	4


	//----- nvinfo : EIATTR_CUDA_API_VERSION
	.align		4
        /*0000*/ 	.byte	0x04, 0x37
        /*0002*/ 	.short	(.L_7 - .L_6)
.L_6:
        /*0004*/ 	.word	0x00000082


	//----- nvinfo : EIATTR_KPARAM_INFO
	.align		4
.L_7:
        /*0008*/ 	.byte	0x04, 0x17
        /*000a*/ 	.short	(.L_9 - .L_8)
.L_8:
        /*000c*/ 	.word	0x00000000
        /*0010*/ 	.short	0x0006
        /*0012*/ 	.short	0x0024
        /*0014*/ 	.byte	0x00, 0xf0, 0x11, 0x00


	//----- nvinfo : EIATTR_KPARAM_INFO
	.align		4
.L_9:
        /*0018*/ 	.byte	0x04, 0x17
        /*001a*/ 	.short	(.L_11 - .L_10)
.L_10:
        /*001c*/ 	.word	0x00000000
        /*0020*/ 	.short	0x0005
        /*0022*/ 	.short	0x0020
        /*0024*/ 	.byte	0x00, 0xf0, 0x11, 0x00


	//----- nvinfo : EIATTR_KPARAM_INFO
	.align		4
.L_11:
        /*0028*/ 	.byte	0x04, 0x17
        /*002a*/ 	.short	(.L_13 - .L_12)
.L_12:
        /*002c*/ 	.word	0x00000000
        /*0030*/ 	.short	0x0004
        /*0032*/ 	.short	0x001c
        /*0034*/ 	.byte	0x00, 0xf0, 0x11, 0x00


	//----- nvinfo : EIATTR_KPARAM_INFO
	.align		4
.L_13:
        /*0038*/ 	.byte	0x04, 0x17
        /*003a*/ 	.short	(.L_15 - .L_14)
.L_14:
        /*003c*/ 	.word	0x00000000
        /*0040*/ 	.short	0x0003
        /*0042*/ 	.short	0x0018
        /*0044*/ 	.byte	0x00, 0xf0, 0x11, 0x00


	//----- nvinfo : EIATTR_KPARAM_INFO
	.align		4
.L_15:
        /*0048*/ 	.byte	0x04, 0x17
        /*004a*/ 	.short	(.L_17 - .L_16)
.L_16:
        /*004c*/ 	.word	0x00000000
        /*0050*/ 	.short	0x0002
        /*0052*/ 	.short	0x0010
        /*0054*/ 	.byte	0x00, 0xf5, 0x21, 0x00


	//----- nvinfo : EIATTR_KPARAM_INFO
	.align		4
.L_17:
        /*0058*/ 	.byte	0x04, 0x17
        /*005a*/ 	.short	(.L_19 - .L_18)
.L_18:
        /*005c*/ 	.word	0x00000000
        /*0060*/ 	.short	0x0001
        /*0062*/ 	.short	0x0008
        /*0064*/ 	.byte	0x00, 0xf5, 0x21, 0x00


	//----- nvinfo : EIATTR_KPARAM_INFO
	.align		4
.L_19:
        /*0068*/ 	.byte	0x04, 0x17
        /*006a*/ 	.short	(.L_21 - .L_20)
.L_20:
        /*006c*/ 	.word	0x00000000
        /*0070*/ 	.short	0x0000
        /*0072*/ 	.short	0x0000
        /*0074*/ 	.byte	0x00, 0xf5, 0x21, 0x00


	//----- nvinfo : EIATTR_SPARSE_MMA_MASK
	.align		4
.L_21:
        /*0078*/ 	.byte	0x03, 0x50
        /*007a*/ 	.short	0x0000


	//----- nvinfo : EIATTR_MAXREG_COUNT
	.align		4
        /*007c*/ 	.byte	0x03, 0x1b
        /*007e*/ 	.short	0x00ff


	//----- nvinfo : EIATTR_NUM_BARRIERS
	.align		4
        /*0080*/ 	.byte	0x02, 0x4c
        /*0082*/ 	.byte	0x01
	.zero		1


	//----- nvinfo : EIATTR_MERCURY_ISA_VERSION
	.align		4
        /*0084*/ 	.byte	0x03, 0x5f
        /*0086*/ 	.short	0x0101


	//----- nvinfo : EIATTR_VRC_CTA_INIT_COUNT
	.align		4
        /*0088*/ 	.byte	0x02, 0x4a
	.zero		1
	.zero		1


	//----- nvinfo : EIATTR_EXIT_INSTR_OFFSETS
	.align		4
        /*008c*/ 	.byte	0x04, 0x1c
        /*008e*/ 	.short	(.L_23 - .L_22)


	//   ....[0]....
.L_22:
        /*0090*/ 	.word	0x000017b0


	//----- nvinfo : EIATTR_CRS_STACK_SIZE
	.align		4
.L_23:
        /*0094*/ 	.byte	0x04, 0x1e
        /*0096*/ 	.short	(.L_25 - .L_24)
.L_24:
        /*0098*/ 	.word	0x00000000


	//----- nvinfo : EIATTR_CBANK_PARAM_SIZE
	.align		4
.L_25:
        /*009c*/ 	.byte	0x03, 0x19
        /*009e*/ 	.short	0x0028


	//----- nvinfo : EIATTR_PARAM_CBANK
	.align		4
        /*00a0*/ 	.byte	0x04, 0x0a
        /*00a2*/ 	.short	(.L_27 - .L_26)
	.align		4
.L_26:
        /*00a4*/ 	.word	index@(.nv.constant0._Z10matrix_mulPfS_S_iiii)
        /*00a8*/ 	.short	0x0380
        /*00aa*/ 	.short	0x0028


	//----- nvinfo : EIATTR_SW_WAR
	.align		4
.L_27:
        /*00ac*/ 	.byte	0x04, 0x36
        /*00ae*/ 	.short	(.L_29 - .L_28)
.L_28:
        /*00b0*/ 	.word	0x00000008
.L_29:


//--------------------- .nv.callgraph             --------------------------
	.section	.nv.callgraph,"",@"SHT_CUDA_CALLGRAPH"
	.align	4
	.sectionentsize	8
	.align		4
        /*0000*/ 	.word	0x00000000
	.align		4
        /*0004*/ 	.word	0xffffffff
	.align		4
        /*0008*/ 	.word	0x00000000
	.align		4
        /*000c*/ 	.word	0xfffffffe
	.align		4
        /*0010*/ 	.word	0x00000000
	.align		4
        /*0014*/ 	.word	0xfffffffd
	.align		4
        /*0018*/ 	.word	0x00000000
	.align		4
        /*001c*/ 	.word	0xfffffffc


//--------------------- .text._Z10matrix_mulPfS_S_iiii --------------------------
	.section	.text._Z10matrix_mulPfS_S_iiii,"ax",@progbits
	.align	128
        .global         _Z10matrix_mulPfS_S_iiii
        .type           _Z10matrix_mulPfS_S_iiii,@function
        .size           _Z10matrix_mulPfS_S_iiii,(.L_x_12 - _Z10matrix_mulPfS_S_iiii)
        .other          _Z10matrix_mulPfS_S_iiii,@"STO_CUDA_ENTRY STV_DEFAULT"
_Z10matrix_mulPfS_S_iiii:
.text._Z10matrix_mulPfS_S_iiii:
[----:B------:R-:W-:Y:S01]  /*0000*/  LDC R1, c[0x0][0x37c] ;  /* 0x0000df00ff017b82 */ /* 0x000fe20000000800 */
[----:B------:R-:W0:Y:S07]  /*0010*/  S2R R0, SR_TID.X ;  /* 0x0000000000007919 */ /* 0x000e2e0000002100 */
[----:B------:R-:W1:Y:S01]  /*0020*/  S2UR UR7, SR_CgaCtaId ;  /* 0x00000000000779c3 */ /* 0x000e620000008800 */
[----:B------:R-:W-:Y:S01]  /*0030*/  UMOV UR4, 0x400 ;  /* 0x0000040000047882 */ /* 0x000fe20000000000 */
[----:B------:R-:W2:Y:S01]  /*0040*/  LDCU.64 UR16, c[0x0][0x358] ;  /* 0x00006b00ff1077ac */ /* 0x000ea20008000a00 */
[----:B------:R-:W0:Y:S01]  /*0050*/  S2R R2, SR_TID.Y ;  /* 0x0000000000027919 */ /* 0x000e220000002200 */
[----:B------:R-:W-:-:S04]  /*0060*/  UIADD3 UR5, UPT, UPT, UR4, 0x4000, URZ ;  /* 0x0000400004057890 */ /* 0x000fc8000fffe0ff */
[----:B------:R-:W3:Y:S01]  /*0070*/  S2UR UR18, SR_CTAID.Y ;  /* 0x00000000001279c3 */ /* 0x000ee20000002600 */
[----:B------:R-:W-:-:S07]  /*0080*/  UMOV UR15, 0x10 ;  /* 0x00000010000f7882 */ /* 0x000fce0000000000 */
[----:B------:R-:W4:Y:S01]  /*0090*/  S2UR UR6, SR_CTAID.X ;  /* 0x00000000000679c3 */ /* 0x000f220000002500 */
[----:B-1----:R-:W-:-:S07]  /*00a0*/  ULEA UR5, UR7, UR5, 0x18 ;  /* 0x0000000507057291 */ /* 0x002fce000f8ec0ff */
[----:B------:R-:W1:Y:S01]  /*00b0*/  LDC.64 R4, c[0x0][0x3a0] ;  /* 0x0000e800ff047b82 */ /* 0x000e620000000a00 */
[----:B------:R-:W-:Y:S02]  /*00c0*/  ULEA UR4, UR7, UR4, 0x18 ;  /* 0x0000000407047291 */ /* 0x000fe4000f8ec0ff */
[----:B---3--:R-:W-:Y:S01]  /*00d0*/  USHF.L.U32 UR14, UR18, 0x4, URZ ;  /* 0x00000004120e7899 */ /* 0x008fe200080006ff */
[----:B0-----:R-:W-:-:S03]  /*00e0*/  IMAD R3, R2, 0x10, R0 ;  /* 0x0000001002037824 */ /* 0x001fc600078e0200 */
[----:B------:R-:W-:Y:S01]  /*00f0*/  LEA R7, R2, UR4, 0xa ;  /* 0x0000000402077c11 */ /* 0x000fe2000f8e50ff */
[----:B------:R-:W-:Y:S01]  /*0100*/  UMOV UR4, URZ ;  /* 0x000000ff00047c82 */ /* 0x000fe20008000000 */
[----:B------:R-:W-:Y:S01]  /*0110*/  LEA R3, R3, UR5, 0x2 ;  /* 0x0000000503037c11 */ /* 0x000fe2000f8e10ff */
[----:B----4-:R-:W-:Y:S02]  /*0120*/  USHF.L.U32 UR6, UR6, 0x4, URZ ;  /* 0x0000000406067899 */ /* 0x010fe400080006ff */
[----:B------:R-:W-:Y:S02]  /*0130*/  UIADD3 UR5, UPT, UPT, UR14, 0x10, URZ ;  /* 0x000000100e057890 */ /* 0x000fe4000fffe0ff */
[----:B------:R0:W-:Y:S01]  /*0140*/  STS [R3], RZ ;  /* 0x000000ff03007388 */ /* 0x0001e20000000800 */
[----:B------:R-:W-:Y:S02]  /*0150*/  UIADD3 UR7, UPT, UPT, UR6, 0x10, URZ ;  /* 0x0000001006077890 */ /* 0x000fe4000fffe0ff */
[----:B------:R-:W-:Y:S01]  /*0160*/  USHF.R.S32.HI UR19, URZ, 0x1f, UR6 ;  /* 0x0000001fff137899 */ /* 0x000fe20008011406 */
[C---:B-1----:R-:W-:Y:S01]  /*0170*/  ISETP.LE.AND P0, PT, R5.reuse, UR5, PT ;  /* 0x0000000505007c0c */ /* 0x042fe2000bf03270 */
[----:B------:R-:W-:-:S02]  /*0180*/  VIADD R5, R5, -UR14 ;  /* 0x8000000e05057c36 */ /* 0x000fc40008000000 */
[C---:B------:R-:W-:Y:S01]  /*0190*/  VIADD R6, R4.reuse, -UR6 ;  /* 0x8000000604067c36 */ /* 0x040fe20008000000 */
[----:B------:R-:W-:Y:S01]  /*01a0*/  ISETP.LE.AND P1, PT, R4, UR7, PT ;  /* 0x0000000704007c0c */ /* 0x000fe2000bf23270 */
[----:B------:R-:W-:Y:S01]  /*01b0*/  IMAD R4, R0, 0x40, R7 ;  /* 0x0000004000047824 */ /* 0x000fe200078e0207 */
[----:B------:R-:W-:Y:S02]  /*01c0*/  SEL R5, R5, 0x10, P0 ;  /* 0x0000001005057807 */ /* 0x000fe40000000000 */
[----:B0-2---:R-:W-:-:S09]  /*01d0*/  SEL R6, R6, 0x10, P1 ;  /* 0x0000001006067807 */ /* 0x005fd20000800000 */
.L_x_8:
[----:B01----:R-:W-:Y:S01]  /*01e0*/  VIADD R8, R2, UR4 ;  /* 0x0000000402087c36 */ /* 0x003fe20008000000 */
[----:B------:R-:W-:Y:S01]  /*01f0*/  ISETP.GT.AND P2, PT, R5, R0, PT ;  /* 0x000000000500720c */ /* 0x000fe20003f44270 */
[----:B------:R-:W0:Y:S01]  /*0200*/  LDCU UR5, c[0x0][0x398] ;  /* 0x00007300ff0577ac */ /* 0x000e220008000800 */
[----:B------:R-:W-:Y:S02]  /*0210*/  ISETP.GE.AND P0, PT, R6, 0x1, PT ;  /* 0x000000010600780c */ /* 0x000fe40003f06270 */
[C---:B------:R-:W-:Y:S02]  /*0220*/  ISETP.GT.U32.OR P2, PT, R8.reuse, 0x2a7, !P2 ;  /* 0x000002a70800780c */ /* 0x040fe40005744470 */
[----:B------:R-:W-:Y:S02]  /*0230*/  ISETP.GT.U32.OR P0, PT, R8, 0x2a7, !P0 ;  /* 0x000002a70800780c */ /* 0x000fe40004704470 */
[----:B------:R-:W-:-:S04]  /*0240*/  ISETP.GE.AND P1, PT, R6, 0x2, PT ;  /* 0x000000020600780c */ /* 0x000fc80003f26270 */
[----:B------:R-:W-:-:S05]  /*0250*/  ISETP.GT.U32.OR P1, PT, R8, 0x2a7, !P1 ;  /* 0x000002a70800780c */ /* 0x000fca0004f24470 */
[----:B------:R-:W1:Y:S01]  /*0260*/  @!P2 LDC R9, c[0x0][0x39c] ;  /* 0x0000e700ff09ab82 */ /* 0x000e620000000800 */
[----:B0-----:R-:W-:-:S05]  /*0270*/  IMAD R7, R8, UR5, RZ ;  /* 0x0000000508077c24 */ /* 0x001fca000f8e02ff */
[C---:B------:R-:W-:Y:S02]  /*0280*/  @!P0 IADD3 R18, P3, PT, R7.reuse, UR6, RZ ;  /* 0x0000000607128c10 */ /* 0x040fe4000ff7e0ff */
[----:B------:R-:W0:Y:S01]  /*0290*/  @!P0 LDC.64 R10, c[0x0][0x380] ;  /* 0x0000e000ff0a8b82 */ /* 0x000e220000000a00 */
[C---:B------:R-:W-:Y:S01]  /*02a0*/  @!P1 VIADD R16, R7.reuse, 0x1 ;  /* 0x0000000107109836 */ /* 0x040fe20000000000 */
[----:B------:R-:W-:-:S04]  /*02b0*/  @!P0 LEA.HI.X.SX32 R19, R7, UR19, 0x1, P3 ;  /* 0x0000001307138c11 */ /* 0x000fc800098f0eff */
[----:B------:R-:W-:Y:S02]  /*02c0*/  @!P1 IADD3 R17, P5, PT, R16, UR6, RZ ;  /* 0x0000000610119c10 */ /* 0x000fe4000ffbe0ff */
[----:B------:R-:W2:Y:S08]  /*02d0*/  @!P2 LDC.64 R14, c[0x0][0x388] ;  /* 0x0000e200ff0eab82 */ /* 0x000eb00000000a00 */
[----:B------:R-:W3:Y:S01]  /*02e0*/  @!P1 LDC.64 R12, c[0x0][0x380] ;  /* 0x0000e000ff0c9b82 */ /* 0x000ee20000000a00 */
[----:B-1----:R-:W-:-:S05]  /*02f0*/  @!P2 IMAD R9, R8, R9, R0 ;  /* 0x000000090809a224 */ /* 0x002fca00078e0200 */
[C---:B------:R-:W-:Y:S02]  /*0300*/  @!P2 IADD3 R20, P3, PT, R9.reuse, UR14, RZ ;  /* 0x0000000e0914ac10 */ /* 0x040fe4000ff7e0ff */
[C---:B0-----:R-:W-:Y:S02]  /*0310*/  @!P0 LEA R10, P4, R18.reuse, R10, 0x2 ;  /* 0x0000000a120a8211 */ /* 0x041fe400078810ff */
[----:B------:R-:W-:Y:S02]  /*0320*/  @!P2 LEA.HI.X.SX32 R9, R9, RZ, 0x1, P3 ;  /* 0x000000ff0909a211 */ /* 0x000fe400018f0eff */
[----:B------:R-:W-:Y:S02]  /*0330*/  @!P0 LEA.HI.X R11, R18, R11, R19, 0x2, P4 ;  /* 0x0000000b120b8211 */ /* 0x000fe400020f1413 */
[----:B--2---:R-:W-:Y:S02]  /*0340*/  @!P2 LEA R18, P3, R20, R14, 0x2 ;  /* 0x0000000e1412a211 */ /* 0x004fe400078610ff */
[----:B------:R-:W-:-:S02]  /*0350*/  @!P1 LEA.HI.X.SX32 R14, R16, UR19, 0x1, P5 ;  /* 0x00000013100e9c11 */ /* 0x000fc4000a8f0eff */
[----:B------:R-:W-:Y:S01]  /*0360*/  @!P2 LEA.HI.X R19, R20, R15, R9, 0x2, P3 ;  /* 0x0000000f1413a211 */ /* 0x000fe200018f1409 */
[----:B------:R-:W-:Y:S01]  /*0370*/  IMAD.MOV.U32 R9, RZ, RZ, RZ ;  /* 0x000000ffff097224 */ /* 0x000fe200078e00ff */
[----:B------:R-:W2:Y:S01]  /*0380*/  @!P0 LDG.E R20, desc[UR16][R10.64] ;  /* 0x000000100a148981 */ /* 0x000ea2000c1e1900 */
[----:B---3--:R-:W-:-:S04]  /*0390*/  @!P1 LEA R16, P4, R17, R12, 0x2 ;  /* 0x0000000c11109211 */ /* 0x008fc800078810ff */
[----:B------:R0:W2:Y:S01]  /*03a0*/  @!P2 LDG.E R9, desc[UR16][R18.64] ;  /* 0x000000101209a981 */ /* 0x0000a2000c1e1900 */
[----:B------:R-:W-:-:S05]  /*03b0*/  @!P1 LEA.HI.X R17, R17, R13, R14, 0x2, P4 ;  /* 0x0000000d11119211 */ /* 0x000fca00020f140e */
[----:B------:R1:W3:Y:S01]  /*03c0*/  @!P1 LDG.E R22, desc[UR16][R16.64] ;  /* 0x0000001010169981 */ /* 0x0002e2000c1e1900 */
[----:B------:R-:W-:-:S04]  /*03d0*/  ISETP.GE.AND P6, PT, R6, 0x3, PT ;  /* 0x000000030600780c */ /* 0x000fc80003fc6270 */
[----:B------:R-:W-:Y:S02]  /*03e0*/  ISETP.GT.U32.OR P6, PT, R8, 0x2a7, !P6 ;  /* 0x000002a70800780c */ /* 0x000fe400077c4470 */
[----:B------:R-:W-:-:S04]  /*03f0*/  ISETP.GE.AND P5, PT, R6, 0x4, PT ;  /* 0x000000040600780c */ /* 0x000fc80003fa6270 */
[----:B------:R-:W-:Y:S02]  /*0400*/  ISETP.GT.U32.OR P5, PT, R8, 0x2a7, !P5 ;  /* 0x000002a70800780c */ /* 0x000fe40006fa4470 */
[----:B------:R-:W-:-:S05]  /*0410*/  ISETP.GE.AND P3, PT, R6, 0x5, PT ;  /* 0x000000050600780c */ /* 0x000fca0003f66270 */
[----:B------:R-:W4:Y:S01]  /*0420*/  @!P6 LDC.64 R12, c[0x0][0x380] ;  /* 0x0000e000ff0ceb82 */ /* 0x000f220000000a00 */
[----:B------:R-:W-:Y:S02]  /*0430*/  ISETP.GT.U32.OR P3, PT, R8, 0x2a7, !P3 ;  /* 0x000002a70800780c */ /* 0x000fe40005f64470 */
[----:B------:R-:W-:-:S05]  /*0440*/  ISETP.GE.AND P4, PT, R6, 0x6, PT ;  /* 0x000000060600780c */ /* 0x000fca0003f86270 */
[----:B------:R-:W5:Y:S01]  /*0450*/  @!P5 LDC.64 R14, c[0x0][0x380] ;  /* 0x0000e000ff0edb82 */ /* 0x000f620000000a00 */
[----:B------:R-:W-:Y:S01]  /*0460*/  ISETP.GT.U32.OR P4, PT, R8, 0x2a7, !P4 ;  /* 0x000002a70800780c */ /* 0x000fe20006784470 */
[----:B0-----:R-:W-:Y:S01]  /*0470*/  @!P6 VIADD R18, R7, 0x2 ;  /* 0x000000020712e836 */ /* 0x001fe20000000000 */
[----:B------:R-:W-:-:S05]  /*0480*/  CS2R R10, SRZ ;  /* 0x00000000000a7805 */ /* 0x000fca000001ff00 */
[----:B-1----:R-:W0:Y:S01]  /*0490*/  @!P3 LDC.64 R16, c[0x0][0x380] ;  /* 0x0000e000ff10bb82 */ /* 0x002e220000000a00 */
[----:B------:R-:W-:Y:S01]  /*04a0*/  @!P5 VIADD R21, R7, 0x3 ;  /* 0x000000030715d836 */ /* 0x000fe20000000000 */
[----:B------:R-:W-:-:S04]  /*04b0*/  ISETP.GE.AND P2, PT, R6, 0x7, PT ;  /* 0x000000070600780c */ /* 0x000fc80003f46270 */
[----:B------:R-:W-:Y:S01]  /*04c0*/  ISETP.GT.U32.OR P2, PT, R8, 0x2a7, !P2 ;  /* 0x000002a70800780c */ /* 0x000fe20005744470 */
[-C--:B--2---:R-:W-:Y:S01]  /*04d0*/  @!P0 FMUL R11, R20, R9.reuse ;  /* 0x00000009140b8220 */ /* 0x084fe20000400000 */
[----:B------:R-:W-:Y:S01]  /*04e0*/  @!P6 IADD3 R20, P0, PT, R18, UR6, RZ ;  /* 0x000000061214ec10 */ /* 0x000fe2000ff1e0ff */
[----:B---3--:R-:W-:-:S03]  /*04f0*/  @!P1 FMUL R10, R22, R9 ;  /* 0x00000009160a9220 */ /* 0x008fc60000400000 */
[----:B------:R-:W-:Y:S02]  /*0500*/  @!P6 LEA.HI.X.SX32 R22, R18, UR19, 0x1, P0 ;  /* 0x000000131216ec11 */ /* 0x000fe400080f0eff */
[C---:B----4-:R-:W-:Y:S01]  /*0510*/  @!P6 LEA R26, P0, R20.reuse, R12, 0x2 ;  /* 0x0000000c141ae211 */ /* 0x050fe200078010ff */
[----:B------:R-:W1:Y:S01]  /*0520*/  @!P4 LDC.64 R18, c[0x0][0x380] ;  /* 0x0000e000ff12cb82 */ /* 0x000e620000000a00 */
[----:B------:R-:W-:Y:S02]  /*0530*/  @!P5 IADD3 R12, P1, PT, R21, UR6, RZ ;  /* 0x00000006150cdc10 */ /* 0x000fe4000ff3e0ff */
[----:B------:R-:W-:Y:S01]  /*0540*/  @!P6 LEA.HI.X R27, R20, R13, R22, 0x2, P0 ;  /* 0x0000000d141be211 */ /* 0x000fe200000f1416 */
[----:B------:R-:W-:Y:S01]  /*0550*/  @!P3 VIADD R13, R7, 0x4 ;  /* 0x00000004070db836 */ /* 0x000fe20000000000 */
[----:B------:R-:W-:Y:S02]  /*0560*/  @!P5 LEA.HI.X.SX32 R21, R21, UR19, 0x1, P1 ;  /* 0x000000131515dc11 */ /* 0x000fe400088f0eff */
[----:B-----5:R-:W-:-:S02]  /*0570*/  @!P5 LEA R28, P0, R12, R14, 0x2 ;  /* 0x0000000e0c1cd211 */ /* 0x020fc400078010ff */
[----:B------:R-:W-:Y:S02]  /*0580*/  @!P3 IADD3 R14, P1, PT, R13, UR6, RZ ;  /* 0x000000060d0ebc10 */ /* 0x000fe4000ff3e0ff */
[----:B------:R-:W-:Y:S02]  /*0590*/  @!P5 LEA.HI.X R29, R12, R15, R21, 0x2, P0 ;  /* 0x0000000f0c1dd211 */ /* 0x000fe400000f1415 */
[----:B------:R-:W-:Y:S01]  /*05a0*/  ISETP.GE.AND P0, PT, R6, 0x8, PT ;  /* 0x000000080600780c */ /* 0x000fe20003f06270 */
[----:B------:R-:W-:Y:S01]  /*05b0*/  @!P4 VIADD R15, R7, 0x5 ;  /* 0x00000005070fc836 */ /* 0x000fe20000000000 */
[----:B------:R-:W-:Y:S02]  /*05c0*/  @!P3 LEA.HI.X.SX32 R21, R13, UR19, 0x1, P1 ;  /* 0x000000130d15bc11 */ /* 0x000fe400088f0eff */
[----:B0-----:R-:W-:Y:S01]  /*05d0*/  @!P3 LEA R22, P1, R14, R16, 0x2 ;  /* 0x000000100e16b211 */ /* 0x001fe200078210ff */
[----:B------:R-:W0:Y:S01]  /*05e0*/  @!P2 LDC.64 R12, c[0x0][0x380] ;  /* 0x0000e000ff0cab82 */ /* 0x000e220000000a00 */
[----:B------:R-:W-:-:S02]  /*05f0*/  ISETP.GT.U32.OR P0, PT, R8, 0x2a7, !P0 ;  /* 0x000002a70800780c */ /* 0x000fc40004704470 */
[----:B------:R-:W-:Y:S02]  /*0600*/  @!P3 LEA.HI.X R23, R14, R17, R21, 0x2, P1 ;  /* 0x000000110e17b211 */ /* 0x000fe400008f1415 */
[----:B------:R-:W-:-:S04]  /*0610*/  @!P4 IADD3 R14, P1, PT, R15, UR6, RZ ;  /* 0x000000060f0ecc10 */ /* 0x000fc8000ff3e0ff */
[----:B------:R-:W-:Y:S02]  /*0620*/  @!P4 LEA.HI.X.SX32 R15, R15, UR19, 0x1, P1 ;  /* 0x000000130f0fcc11 */ /* 0x000fe400088f0eff */
[----:B-1----:R-:W-:-:S04]  /*0630*/  @!P4 LEA R24, P1, R14, R18, 0x2 ;  /* 0x000000120e18c211 */ /* 0x002fc800078210ff */
[----:B------:R-:W-:Y:S02]  /*0640*/  @!P4 LEA.HI.X R25, R14, R19, R15, 0x2, P1 ;  /* 0x000000130e19c211 */ /* 0x000fe400008f140f */
[----:B------:R-:W1:Y:S01]  /*0650*/  @!P0 LDC.64 R14, c[0x0][0x380] ;  /* 0x0000e000ff0e8b82 */ /* 0x000e620000000a00 */
[----:B------:R-:W-:Y:S01]  /*0660*/  @!P2 VIADD R16, R7, 0x6 ;  /* 0x000000060710a836 */ /* 0x000fe20000000000 */
[----:B------:R-:W-:Y:S01]  /*0670*/  P2R R20, PR, RZ, 0x40 ;  /* 0x00000040ff147803 */ /* 0x000fe20000000000 */
[----:B------:R-:W2:Y:S03]  /*0680*/  @!P4 LDG.E R24, desc[UR16][R24.64] ;  /* 0x000000101818c981 */ /* 0x000ea6000c1e1900 */
[----:B------:R-:W-:-:S04]  /*0690*/  @!P2 IADD3 R17, P1, PT, R16, UR6, RZ ;  /* 0x000000061011ac10 */ /* 0x000fc8000ff3e0ff */
[----:B------:R-:W-:Y:S02]  /*06a0*/  @!P2 LEA.HI.X.SX32 R18, R16, UR19, 0x1, P1 ;  /* 0x000000131012ac11 */ /* 0x000fe400088f0eff */
[----:B0-----:R-:W-:Y:S01]  /*06b0*/  @!P2 LEA R16, P1, R17, R12, 0x2 ;  /* 0x0000000c1110a211 */ /* 0x001fe200078210ff */
[----:B------:R-:W-:-:S03]  /*06c0*/  @!P0 VIADD R12, R7, 0x7 ;  /* 0x00000007070c8836 */ /* 0x000fc60000000000 */
[----:B------:R-:W-:Y:S02]  /*06d0*/  @!P2 LEA.HI.X R17, R17, R13, R18, 0x2, P1 ;  /* 0x0000000d1111a211 */ /* 0x000fe400008f1412 */
[----:B------:R-:W-:-:S04]  /*06e0*/  @!P0 IADD3 R13, P1, PT, R12, UR6, RZ ;  /* 0x000000060c0d8c10 */ /* 0x000fc8000ff3e0ff */
[----:B------:R-:W-:Y:S02]  /*06f0*/  @!P0 LEA.HI.X.SX32 R12, R12, UR19, 0x1, P1 ;  /* 0x000000130c0c8c11 */ /* 0x000fe400088f0eff */
[----:B-1----:R-:W-:-:S04]  /*0700*/  @!P0 LEA R14, P1, R13, R14, 0x2 ;  /* 0x0000000e0d0e8211 */ /* 0x002fc800078210ff */
[----:B------:R-:W-:Y:S02]  /*0710*/  @!P0 LEA.HI.X R15, R13, R15, R12, 0x2, P1 ;  /* 0x0000000f0d0f8211 */ /* 0x000fe400008f140c */
[----:B------:R-:W-:-:S04]  /*0720*/  ISETP.GE.AND P1, PT, R6, 0x9, PT ;  /* 0x000000090600780c */ /* 0x000fc80003f26270 */
[----:B------:R-:W-:-:S13]  /*0730*/  ISETP.GT.U32.OR P1, PT, R8, 0x2a7, !P1 ;  /* 0x000002a70800780c */ /* 0x000fda0004f24470 */
[----:B------:R-:W0:Y:S01]  /*0740*/  @!P1 LDC.64 R12, c[0x0][0x380] ;  /* 0x0000e000ff0c9b82 */ /* 0x000e220000000a00 */
[----:B------:R-:W-:-:S05]  /*0750*/  @!P1 VIADD R19, R7, 0x8 ;  /* 0x0000000807139836 */ /* 0x000fca0000000000 */
[----:B------:R-:W-:-:S04]  /*0760*/  @!P1 IADD3 R18, P6, PT, R19, UR6, RZ ;  /* 0x0000000613129c10 */ /* 0x000fc8000ffde0ff */
[----:B------:R-:W-:Y:S02]  /*0770*/  @!P1 LEA.HI.X.SX32 R19, R19, UR19, 0x1, P6 ;  /* 0x0000001313139c11 */ /* 0x000fe4000b0f0eff */
[----:B0-----:R-:W-:-:S04]  /*0780*/  @!P1 LEA R12, P6, R18, R12, 0x2 ;  /* 0x0000000c120c9211 */ /* 0x001fc800078c10ff */
[----:B------:R-:W-:Y:S02]  /*0790*/  @!P1 LEA.HI.X R13, R18, R13, R19, 0x2, P6 ;  /* 0x0000000d120d9211 */ /* 0x000fe400030f1413 */
[----:B------:R-:W-:Y:S01]  /*07a0*/  ISETP.NE.AND P6, PT, R20, RZ, PT ;  /* 0x000000ff1400720c */ /* 0x000fe20003fc5270 */
[----:B------:R-:W3:Y:S04]  /*07b0*/  @!P5 LDG.E R19, desc[UR16][R28.64] ;  /* 0x000000101c13d981 */ /* 0x000ee8000c1e1900 */
[----:B------:R-:W4:Y:S04]  /*07c0*/  @!P3 LDG.E R20, desc[UR16][R22.64] ;  /* 0x000000101614b981 */ /* 0x000f28000c1e1900 */
[----:B------:R-:W5:Y:S04]  /*07d0*/  @!P1 LDG.E R21, desc[UR16][R12.64] ;  /* 0x000000100c159981 */ /* 0x000f68000c1e1900 */
[----:B------:R-:W2:Y:S04]  /*07e0*/  @!P6 LDG.E R26, desc[UR16][R26.64] ;  /* 0x000000101a1ae981 */ /* 0x000ea8000c1e1900 */
[----:B------:R0:W5:Y:S04]  /*07f0*/  @!P2 LDG.E R23, desc[UR16][R16.64] ;  /* 0x000000101017a981 */ /* 0x000168000c1e1900 */
[----:B------:R1:W5:Y:S01]  /*0800*/  @!P0 LDG.E R22, desc[UR16][R14.64] ;  /* 0x000000100e168981 */ /* 0x000362000c1e1900 */
[----:B------:R-:W-:Y:S01]  /*0810*/  IMAD.MOV.U32 R18, RZ, RZ, RZ ;  /* 0x000000ffff127224 */ /* 0x000fe200078e00ff */
[----:B0-----:R-:W-:-:S02]  /*0820*/  CS2R R16, SRZ ;  /* 0x0000000000107805 */ /* 0x001fc4000001ff00 */
[----:B------:R0:W-:Y:S02]  /*0830*/  STS [R4], R11 ;  /* 0x0000000b04007388 */ /* 0x0001e40000000800 */
[----:B0-----:R-:W-:Y:S02]  /*0840*/  IMAD.MOV.U32 R11, RZ, RZ, RZ ;  /* 0x000000ffff0b7224 */ /* 0x001fe400078e00ff */
[----:B--2---:R-:W-:Y:S01]  /*0850*/  @!P6 FMUL R18, R26, R9 ;  /* 0x000000091a12e220 */ /* 0x004fe20000400000 */
[----:B------:R-:W-:-:S04]  /*0860*/  ISETP.GE.AND P6, PT, R6, 0xa, PT ;  /* 0x0000000a0600780c */ /* 0x000fc80003fc6270 */
[----:B------:R-:W-:Y:S01]  /*0870*/  ISETP.GT.U32.OR P6, PT, R8, 0x2a7, !P6 ;  /* 0x000002a70800780c */ /* 0x000fe200077c4470 */
[----:B---3--:R-:W-:Y:S01]  /*0880*/  @!P5 FMUL R16, R19, R9 ;  /* 0x000000091310d220 */ /* 0x008fe20000400000 */
[----:B------:R-:W-:-:S04]  /*0890*/  ISETP.GE.AND P5, PT, R6, 0xb, PT ;  /* 0x0000000b0600780c */ /* 0x000fc80003fa6270 */
[----:B------:R-:W-:-:S07]  /*08a0*/  ISETP.GT.U32.OR P5, PT, R8, 0x2a7, !P5 ;  /* 0x000002a70800780c */ /* 0x000fce0006fa4470 */
[----:B-1----:R-:W0:Y:S01]  /*08b0*/  @!P6 LDC.64 R14, c[0x0][0x380] ;  /* 0x0000e000ff0eeb82 */ /* 0x002e220000000a00 */
[-C--:B----4-:R-:W-:Y:S01]  /*08c0*/  @!P3 FMUL R17, R20, R9.reuse ;  /* 0x000000091411b220 */ /* 0x090fe20000400000 */
[----:B------:R-:W-:Y:S02]  /*08d0*/  @!P6 VIADD R20, R7, 0x9 ;  /* 0x000000090714e836 */ /* 0x000fe40000000000 */
[----:B------:R-:W-:Y:S02]  /*08e0*/  IMAD.MOV.U32 R19, RZ, RZ, RZ ;  /* 0x000000ffff137224 */ /* 0x000fe400078e00ff */
[----:B------:R-:W-:Y:S01]  /*08f0*/  @!P4 FMUL R19, R24, R9 ;  /* 0x000000091813c220 */ /* 0x000fe20000400000 */
[----:B------:R-:W-:Y:S01]  /*0900*/  ISETP.GE.AND P4, PT, R6, 0xc, PT ;  /* 0x0000000c0600780c */ /* 0x000fe20003f86270 */
[----:B------:R-:W1:Y:S01]  /*0910*/  @!P5 LDC.64 R12, c[0x0][0x380] ;  /* 0x0000e000ff0cdb82 */ /* 0x000e620000000a00 */
[----:B------:R-:W-:Y:S02]  /*0920*/  @!P6 IADD3 R24, P3, PT, R20, UR6, RZ ;  /* 0x000000061418ec10 */ /* 0x000fe4000ff7e0ff */
[----:B------:R-:W-:-:S02]  /*0930*/  ISETP.GT.U32.OR P4, PT, R8, 0x2a7, !P4 ;  /* 0x000002a70800780c */ /* 0x000fc40006784470 */
[----:B------:R-:W-:Y:S02]  /*0940*/  @!P6 LEA.HI.X.SX32 R20, R20, UR19, 0x1, P3 ;  /* 0x000000131414ec11 */ /* 0x000fe400098f0eff */
[----:B0-----:R-:W-:Y:S01]  /*0950*/  @!P6 LEA R26, P3, R24, R14, 0x2 ;  /* 0x0000000e181ae211 */ /* 0x001fe200078610ff */
[----:B------:R-:W-:-:S03]  /*0960*/  @!P5 VIADD R14, R7, 0xa ;  /* 0x0000000a070ed836 */ /* 0x000fc60000000000 */
[----:B------:R-:W-:Y:S02]  /*0970*/  @!P6 LEA.HI.X R27, R24, R15, R20, 0x2, P3 ;  /* 0x0000000f181be211 */ /* 0x000fe400018f1414 */
[----:B------:R-:W-:-:S04]  /*0980*/  @!P5 IADD3 R20, P3, PT, R14, UR6, RZ ;  /* 0x000000060e14dc10 */ /* 0x000fc8000ff7e0ff */
[----:B------:R-:W-:Y:S02]  /*0990*/  @!P5 LEA.HI.X.SX32 R24, R14, UR19, 0x1, P3 ;  /* 0x000000130e18dc11 */ /* 0x000fe400098f0eff */
[----:B------:R-:W0:Y:S01]  /*09a0*/  @!P4 LDC.64 R14, c[0x0][0x380] ;  /* 0x0000e000ff0ecb82 */ /* 0x000e220000000a00 */
[----:B-1----:R-:W-:-:S04]  /*09b0*/  @!P5 LEA R12, P3, R20, R12, 0x2 ;  /* 0x0000000c140cd211 */ /* 0x002fc800078610ff */
[----:B------:R-:W-:Y:S01]  /*09c0*/  @!P5 LEA.HI.X R13, R20, R13, R24, 0x2, P3 ;  /* 0x0000000d140dd211 */ /* 0x000fe200018f1418 */
[----:B------:R-:W-:Y:S01]  /*09d0*/  IMAD.MOV.U32 R20, RZ, RZ, RZ ;  /* 0x000000ffff147224 */ /* 0x000fe200078e00ff */
[----:B------:R-:W-:Y:S01]  /*09e0*/  ISETP.GE.AND P3, PT, R6, 0xd, PT ;  /* 0x0000000d0600780c */ /* 0x000fe20003f66270 */
[----:B-----5:R-:W-:Y:S01]  /*09f0*/  @!P2 FMUL R20, R23, R9 ;  /* 0x000000091714a220 */ /* 0x020fe20000400000 */
[----:B------:R-:W-:Y:S02]  /*0a00*/  @!P4 VIADD R23, R7, 0xb ;  /* 0x0000000b0717c836 */ /* 0x000fe40000000000 */
[----:B------:R-:W-:-:S03]  /*0a10*/  ISETP.GT.U32.OR P3, PT, R8, 0x2a7, !P3 ;  /* 0x000002a70800780c */ /* 0x000fc60005f64470 */
[----:B------:R-:W-:-:S04]  /*0a20*/  @!P4 IADD3 R25, P2, PT, R23, UR6, RZ ;  /* 0x000000061719cc10 */ /* 0x000fc8000ff5e0ff */
[----:B------:R-:W-:Y:S02]  /*0a30*/  @!P4 LEA.HI.X.SX32 R28, R23, UR19, 0x1, P2 ;  /* 0x00000013171ccc11 */ /* 0x000fe400090f0eff */
[----:B0-----:R-:W-:-:S04]  /*0a40*/  @!P4 LEA R24, P2, R25, R14, 0x2 ;  /* 0x0000000e1918c211 */ /* 0x001fc800078410ff */
[----:B------:R-:W-:Y:S02]  /*0a50*/  @!P4 LEA.HI.X R25, R25, R15, R28, 0x2, P2 ;  /* 0x0000000f1919c211 */ /* 0x000fe400010f141c */
[----:B------:R-:W0:Y:S01]  /*0a60*/  @!P3 LDC.64 R14, c[0x0][0x380] ;  /* 0x0000e000ff0ebb82 */ /* 0x000e220000000a00 */
[----:B------:R-:W-:Y:S01]  /*0a70*/  ISETP.GE.AND P2, PT, R6, 0xe, PT ;  /* 0x0000000e0600780c */ /* 0x000fe20003f46270 */
[----:B------:R-:W-:Y:S02]  /*0a80*/  @!P3 VIADD R28, R7, 0xc ;  /* 0x0000000c071cb836 */ /* 0x000fe40000000000 */
[----:B------:R-:W-:Y:S01]  /*0a90*/  @!P0 FMUL R11, R22, R9 ;  /* 0x00000009160b8220 */ /* 0x000fe20000400000 */
[----:B------:R-:W2:Y:S01]  /*0aa0*/  @!P4 LDG.E R24, desc[UR16][R24.64] ;  /* 0x000000101818c981 */ /* 0x000ea2000c1e1900 */
[----:B------:R-:W-:Y:S02]  /*0ab0*/  ISETP.GT.U32.OR P2, PT, R8, 0x2a7, !P2 ;  /* 0x000002a70800780c */ /* 0x000fe40005744470 */
[----:B------:R-:W-:Y:S01]  /*0ac0*/  @!P3 IADD3 R29, P0, PT, R28, UR6, RZ ;  /* 0x000000061c1dbc10 */ /* 0x000fe2000ff1e0ff */
[----:B------:R-:W-:-:S03]  /*0ad0*/  IMAD.MOV.U32 R22, RZ, RZ, RZ ;  /* 0x000000ffff167224 */ /* 0x000fc600078e00ff */
[----:B------:R-:W-:Y:S01]  /*0ae0*/  @!P3 LEA.HI.X.SX32 R30, R28, UR19, 0x1, P0 ;  /* 0x000000131c1ebc11 */ /* 0x000fe200080f0eff */
[----:B------:R-:W-:Y:S01]  /*0af0*/  @!P1 FMUL R22, R21, R9 ;  /* 0x0000000915169220 */ /* 0x000fe20000400000 */
[----:B------:R-:W-:Y:S01]  /*0b00*/  ISETP.GE.AND P1, PT, R6, 0xf, PT ;  /* 0x0000000f0600780c */ /* 0x000fe20003f26270 */
[----:B------:R-:W3:Y:S03]  /*0b10*/  @!P6 LDG.E R21, desc[UR16][R26.64] ;  /* 0x000000101a15e981 */ /* 0x000ee6000c1e1900 */
[----:B------:R-:W-:Y:S02]  /*0b20*/  ISETP.GT.U32.OR P1, PT, R8, 0x2a7, !P1 ;  /* 0x000002a70800780c */ /* 0x000fe40004f24470 */
[C---:B0-----:R-:W-:Y:S01]  /*0b30*/  @!P3 LEA R28, P0, R29.reuse, R14, 0x2 ;  /* 0x0000000e1d1cb211 */ /* 0x041fe200078010ff */
[----:B------:R0:W4:Y:S03]  /*0b40*/  @!P5 LDG.E R26, desc[UR16][R12.64] ;  /* 0x000000100c1ad981 */ /* 0x000126000c1e1900 */
[----:B------:R-:W-:-:S02]  /*0b50*/  @!P3 LEA.HI.X R29, R29, R15, R30, 0x2, P0 ;  /* 0x0000000f1d1db211 */ /* 0x000fc400000f141e */
[----:B------:R-:W1:Y:S01]  /*0b60*/  @!P2 LDC.64 R14, c[0x0][0x380] ;  /* 0x0000e000ff0eab82 */ /* 0x000e620000000a00 */
[----:B------:R-:W-:Y:S01]  /*0b70*/  @!P2 VIADD R30, R7, 0xd ;  /* 0x0000000d071ea836 */ /* 0x000fe20000000000 */
[----:B------:R-:W-:Y:S01]  /*0b80*/  P2R R23, PR, RZ, 0x40 ;  /* 0x00000040ff177803 */ /* 0x000fe20000000000 */
[----:B------:R-:W5:Y:S05]  /*0b90*/  @!P3 LDG.E R28, desc[UR16][R28.64] ;  /* 0x000000101c1cb981 */ /* 0x000f6a000c1e1900 */
[----:B0-----:R-:W0:Y:S01]  /*0ba0*/  @!P1 LDC.64 R12, c[0x0][0x380] ;  /* 0x0000e000ff0c9b82 */ /* 0x001e220000000a00 */
[----:B------:R-:W-:-:S04]  /*0bb0*/  @!P2 IADD3 R27, P0, PT, R30, UR6, RZ ;  /* 0x000000061e1bac10 */ /* 0x000fc8000ff1e0ff */
[----:B------:R-:W-:Y:S02]  /*0bc0*/  @!P2 LEA.HI.X.SX32 R30, R30, UR19, 0x1, P0 ;  /* 0x000000131e1eac11 */ /* 0x000fe400080f0eff */
[----:B-1----:R-:W-:-:S04]  /*0bd0*/  @!P2 LEA R14, P0, R27, R14, 0x2 ;  /* 0x0000000e1b0ea211 */ /* 0x002fc800078010ff */
[----:B------:R-:W-:Y:S01]  /*0be0*/  @!P2 LEA.HI.X R15, R27, R15, R30, 0x2, P0 ;  /* 0x0000000f1b0fa211 */ /* 0x000fe200000f141e */
[----:B------:R-:W-:-:S04]  /*0bf0*/  @!P1 VIADD R27, R7, 0xe ;  /* 0x0000000e071b9836 */ /* 0x000fc80000000000 */
[----:B------:R1:W5:Y:S01]  /*0c00*/  @!P2 LDG.E R14, desc[UR16][R14.64] ;  /* 0x000000100e0ea981 */ /* 0x000362000c1e1900 */
[----:B------:R-:W-:-:S04]  /*0c10*/  @!P1 IADD3 R25, P0, PT, R27, UR6, RZ ;  /* 0x000000061b199c10 */ /* 0x000fc8000ff1e0ff */
[----:B------:R-:W-:Y:S02]  /*0c20*/  @!P1 LEA.HI.X.SX32 R27, R27, UR19, 0x1, P0 ;  /* 0x000000131b1b9c11 */ /* 0x000fe400080f0eff */
[----:B0-----:R-:W-:-:S04]  /*0c30*/  @!P1 LEA R30, P0, R25, R12, 0x2 ;  /* 0x0000000c191e9211 */ /* 0x001fc800078010ff */
[----:B------:R-:W-:Y:S02]  /*0c40*/  @!P1 LEA.HI.X R31, R25, R13, R27, 0x2, P0 ;  /* 0x0000000d191f9211 */ /* 0x000fe400000f141b */
[----:B------:R-:W-:-:S03]  /*0c50*/  ISETP.GE.AND P0, PT, R6, 0x10, PT ;  /* 0x000000100600780c */ /* 0x000fc60003f06270 */
[----:B------:R-:W5:Y:S01]  /*0c60*/  @!P1 LDG.E R30, desc[UR16][R30.64] ;  /* 0x000000101e1e9981 */ /* 0x000f62000c1e1900 */
[----:B------:R-:W-:-:S13]  /*0c70*/  ISETP.GT.U32.OR P0, PT, R8, 0x2a7, !P0 ;  /* 0x000002a70800780c */ /* 0x000fda0004704470 */
[----:B------:R-:W0:Y:S01]  /*0c80*/  @!P0 LDC.64 R12, c[0x0][0x380] ;  /* 0x0000e000ff0c8b82 */ /* 0x000e220000000a00 */
[----:B------:R-:W-:-:S05]  /*0c90*/  @!P0 VIADD R8, R7, 0xf ;  /* 0x0000000f07088836 */ /* 0x000fca0000000000 */
[----:B------:R-:W-:-:S04]  /*0ca0*/  @!P0 IADD3 R7, P6, PT, R8, UR6, RZ ;  /* 0x0000000608078c10 */ /* 0x000fc8000ffde0ff */
[----:B------:R-:W-:Y:S02]  /*0cb0*/  @!P0 LEA.HI.X.SX32 R8, R8, UR19, 0x1, P6 ;  /* 0x0000001308088c11 */ /* 0x000fe4000b0f0eff */
[----:B0-----:R-:W-:-:S04]  /*0cc0*/  @!P0 LEA R12, P6, R7, R12, 0x2 ;  /* 0x0000000c070c8211 */ /* 0x001fc800078c10ff */
[----:B------:R-:W-:-:S05]  /*0cd0*/  @!P0 LEA.HI.X R13, R7, R13, R8, 0x2, P6 ;  /* 0x0000000d070d8211 */ /* 0x000fca00030f1408 */
[----:B------:R0:W5:Y:S01]  /*0ce0*/  @!P0 LDG.E R12, desc[UR16][R12.64] ;  /* 0x000000100c0c8981 */ /* 0x000162000c1e1900 */
[----:B------:R-:W-:Y:S01]  /*0cf0*/  ISETP.NE.AND P6, PT, R23, RZ, PT ;  /* 0x000000ff1700720c */ /* 0x000fe20003fc5270 */
[----:B------:R-:W-:Y:S02]  /*0d00*/  IMAD.MOV.U32 R7, RZ, RZ, RZ ;  /* 0x000000ffff077224 */ /* 0x000fe400078e00ff */
[----:B------:R0:W-:Y:S01]  /*0d10*/  STS [R4+0x10], R17 ;  /* 0x0000101104007388 */ /* 0x0001e20000000800 */
[----:B------:R-:W-:Y:S02]  /*0d20*/  IMAD.MOV.U32 R23, RZ, RZ, RZ ;  /* 0x000000ffff177224 */ /* 0x000fe400078e00ff */
[----:B-1----:R-:W-:Y:S01]  /*0d30*/  IMAD.MOV.U32 R15, RZ, RZ, RZ ;  /* 0x000000ffff0f7224 */ /* 0x002fe200078e00ff */
[----:B------:R1:W-:Y:S01]  /*0d40*/  STS [R4+0x14], R19 ;  /* 0x0000141304007388 */ /* 0x0003e20000000800 */
[----:B0-----:R-:W-:Y:S01]  /*0d50*/  IMAD.MOV.U32 R13, RZ, RZ, RZ ;  /* 0x000000ffff0d7224 */ /* 0x001fe200078e00ff */
[----:B------:R-:W-:Y:S01]  /*0d60*/  UMOV UR8, UR4 ;  /* 0x0000000400087c82 */ /* 0x000fe20008000000 */
[----:B------:R-:W-:Y:S01]  /*0d70*/  IMAD.MOV.U32 R17, RZ, RZ, RZ ;  /* 0x000000ffff117224 */ /* 0x000fe200078e00ff */
[----:B------:R-:W-:Y:S01]  /*0d80*/  UIADD3 UR4, UPT, UPT, UR4, 0x10, URZ ;  /* 0x0000001004047890 */ /* 0x000fe2000fffe0ff */
[----:B-1----:R-:W-:Y:S01]  /*0d90*/  IMAD.MOV.U32 R19, RZ, RZ, RZ ;  /* 0x000000ffff137224 */ /* 0x002fe200078e00ff */
[----:B------:R0:W-:Y:S02]  /*0da0*/  STS [R4+0x4], R10 ;  /* 0x0000040a04007388 */ /* 0x0001e40000000800 */
[----:B------:R-:W-:Y:S01]  /*0db0*/  UISETP.GE.U32.AND UP0, UPT, UR4, 0x2a8, UPT ;  /* 0x000002a80400788c */ /* 0x000fe2000bf06070 */
[----:B------:R-:W-:Y:S01]  /*0dc0*/  BSSY.RECONVERGENT B0, `(.L_x_0) ;  /* 0x0000085000007945 */ /* 0x000fe20003800200 */
[----:B------:R0:W-:Y:S04]  /*0dd0*/  STS [R4+0x8], R18 ;  /* 0x0000081204007388 */ /* 0x0001e80000000800 */
[----:B------:R0:W-:Y:S04]  /*0de0*/  STS [R4+0xc], R16 ;  /* 0x00000c1004007388 */ /* 0x0001e80000000800 */
[----:B------:R0:W-:Y:S04]  /*0df0*/  STS [R4+0x18], R20 ;  /* 0x0000181404007388 */ /* 0x0001e80000000800 */
[----:B------:R0:W-:Y:S04]  /*0e00*/  STS [R4+0x1c], R11 ;  /* 0x00001c0b04007388 */ /* 0x0001e80000000800 */
[----:B------:R0:W-:Y:S01]  /*0e10*/  STS [R4+0x20], R22 ;  /* 0x0000201604007388 */ /* 0x0001e20000000800 */
[-C--:B--2---:R-:W-:Y:S01]  /*0e20*/  @!P4 FMUL R13, R24, R9.reuse ;  /* 0x00000009180dc220 */ /* 0x084fe20000400000 */
[----:B---3--:R-:W-:Y:S01]  /*0e30*/  @!P6 FMUL R7, R21, R9 ;  /* 0x000000091507e220 */ /* 0x008fe20000400000 */
[----:B------:R-:W-:-:S03]  /*0e40*/  IMAD.MOV.U32 R21, RZ, RZ, RZ ;  /* 0x000000ffff157224 */ /* 0x000fc600078e00ff */
[----:B------:R0:W-:Y:S04]  /*0e50*/  STS [R4+0x2c], R13 ;  /* 0x00002c0d04007388 */ /* 0x0001e80000000800 */
[----:B------:R0:W-:Y:S01]  /*0e60*/  STS [R4+0x24], R7 ;  /* 0x0000240704007388 */ /* 0x0001e20000000800 */
[-C--:B----4-:R-:W-:Y:S01]  /*0e70*/  @!P5 FMUL R23, R26, R9.reuse ;  /* 0x000000091a17d220 */ /* 0x090fe20000400000 */
[----:B-----5:R-:W-:-:S04]  /*0e80*/  @!P3 FMUL R15, R28, R9 ;  /* 0x000000091c0fb220 */ /* 0x020fc80000400000 */
[----:B------:R0:W-:Y:S04]  /*0e90*/  STS [R4+0x28], R23 ;  /* 0x0000281704007388 */ /* 0x0001e80000000800 */
[----:B------:R0:W-:Y:S01]  /*0ea0*/  STS [R4+0x30], R15 ;  /* 0x0000300f04007388 */ /* 0x0001e20000000800 */
[----:B------:R-:W-:-:S05]  /*0eb0*/  @!P2 FMUL R17, R14, R9 ;  /* 0x000000090e11a220 */ /* 0x000fca0000400000 */
[----:B------:R0:W-:Y:S01]  /*0ec0*/  STS [R4+0x34], R17 ;  /* 0x0000341104007388 */ /* 0x0001e20000000800 */
[----:B------:R-:W-:-:S05]  /*0ed0*/  @!P1 FMUL R19, R30, R9 ;  /* 0x000000091e139220 */ /* 0x000fca0000400000 */
[----:B------:R0:W-:Y:S01]  /*0ee0*/  STS [R4+0x38], R19 ;  /* 0x0000381304007388 */ /* 0x0001e20000000800 */
[----:B------:R-:W-:Y:S01]  /*0ef0*/  @!P0 FMUL R21, R12, R9 ;  /* 0x000000090c158220 */ /* 0x000fe20000400000 */
[----:B------:R-:W-:-:S04]  /*0f00*/  ISETP.NE.AND P0, PT, R2, RZ, PT ;  /* 0x000000ff0200720c */ /* 0x000fc80003f05270 */
[----:B------:R0:W-:Y:S01]  /*0f10*/  STS [R4+0x3c], R21 ;  /* 0x00003c1504007388 */ /* 0x0001e20000000800 */
[----:B------:R-:W-:Y:S08]  /*0f20*/  BAR.SYNC.DEFER_BLOCKING 0x0 ;  /* 0x0000000000007b1d */ /* 0x000ff00000010000 */
[----:B------:R-:W-:Y:S05]  /*0f30*/  @P0 BRA `(.L_x_1) ;  /* 0x0000000400b40947 */ /* 0x000fea0003800000 */
[----:B------:R-:W-:Y:S01]  /*0f40*/  UISETP.LT.U32.AND UP1, UPT, UR8, 0x298, UPT ;  /* 0x000002980800788c */ /* 0x000fe2000bf21070 */
[----:B0-----:R-:W-:-:S03]  /*0f50*/  IMAD.SHL.U32 R7, R0, 0x10, RZ ;  /* 0x0000001000077824 */ /* 0x001fc600078e00ff */
[----:B------:R-:W-:-:S04]  /*0f60*/  USEL UR5, UR8, 0x298, UP1 ;  /* 0x0000029808057887 */ /* 0x000fc80008800000 */
[----:B------:R-:W-:-:S04]  /*0f70*/  UIADD3 UR10, UPT, UPT, UR5, UR15, URZ ;  /* 0x0000000f050a7290 */ /* 0x000fc8000fffe0ff */
[----:B------:R-:W-:-:S04]  /*0f80*/  UISETP.LT.U32.AND UP1, UPT, UR10, 0x1, UPT ;  /* 0x000000010a00788c */ /* 0x000fc8000bf21070 */
[----:B------:R-:W-:-:S04]  /*0f90*/  USEL UR5, UR10, 0x1, !UP1 ;  /* 0x000000010a057887 */ /* 0x000fc8000c800000 */
[----:B------:R-:W-:Y:S02]  /*0fa0*/  ULOP3.LUT UR21, UR5, 0xfffffff0, URZ, 0xc0, !UPT ;  /* 0xfffffff005157892 */ /* 0x000fe4000f8ec0ff */
[----:B------:R-:W-:Y:S02]  /*0fb0*/  ULOP3.LUT UR20, UR5, 0x1, URZ, 0xc0, !UPT ;  /* 0x0000000105147892 */ /* 0x000fe4000f8ec0ff */
[----:B------:R-:W-:Y:S02]  /*0fc0*/  ULOP3.LUT UR11, UR5, 0x9, URZ, 0xc0, !UPT ;  /* 0x00000009050b7892 */ /* 0x000fe4000f8ec0ff */
[----:B------:R-:W-:Y:S01]  /*0fd0*/  UIADD3 UR9, UPT, UPT, -UR21, URZ, URZ ;  /* 0x000000ff15097290 */ /* 0x000fe2000fffe1ff */
[----:B------:R-:W-:-:S11]  /*0fe0*/  UMOV UR5, URZ ;  /* 0x000000ff00057c82 */ /* 0x000fd60008000000 */
.L_x_7:
[----:B0-----:R-:W0:Y:S01]  /*0ff0*/  S2UR UR13, SR_CgaCtaId ;  /* 0x00000000000d79c3 */ /* 0x001e220000008800 */
[----:B------:R-:W-:Y:S01]  /*1000*/  UMOV UR12, 0x400 ;  /* 0x00000400000c7882 */ /* 0x000fe20000000000 */
[----:B------:R-:W-:Y:S01]  /*1010*/  UISETP.GE.U32.AND UP2, UPT, UR10, 0x10, UPT ;  /* 0x000000100a00788c */ /* 0x000fe2000bf46070 */
[----:B------:R-:W-:Y:S01]  /*1020*/  IMAD.MOV.U32 R10, RZ, RZ, RZ ;  /* 0x000000ffff0a7224 */ /* 0x000fe200078e00ff */
[----:B------:R-:W-:Y:S02]  /*1030*/  UIADD3 UR7, UPT, UPT, UR12, 0x4000, URZ ;  /* 0x000040000c077890 */ /* 0x000fe4000fffe0ff */
[----:B------:R-:W-:-:S04]  /*1040*/  UIADD3 UR5, UPT, UPT, UR5, 0x1, URZ ;  /* 0x0000000105057890 */ /* 0x000fc8000fffe0ff */
[----:B------:R-:W-:Y:S02]  /*1050*/  UISETP.NE.AND UP1, UPT, UR5, 0x10, UPT ;  /* 0x000000100500788c */ /* 0x000fe4000bf25270 */
[----:B0-----:R-:W-:-:S06]  /*1060*/  ULEA UR7, UR13, UR7, 0x18 ;  /* 0x000000070d077291 */ /* 0x001fcc000f8ec0ff */
[----:B-1----:R-:W-:-:S05]  /*1070*/  LEA R8, R7, UR7, 0x2 ;  /* 0x0000000707087c11 */ /* 0x002fca000f8e10ff */
[----:B------:R0:W1:Y:S01]  /*1080*/  LDS R15, [R8] ;  /* 0x00000000080f7984 */ /* 0x0000620000000800 */
[----:B------:R-:W-:Y:S05]  /*1090*/  BRA.U !UP2, `(.L_x_2) ;  /* 0x000000010aa47547 */ /* 0x000fea000b800000 */
[----:B------:R-:W-:-:S06]  /*10a0*/  ULEA UR7, UR13, UR12, 0x18 ;  /* 0x0000000c0d077291 */ /* 0x000fcc000f8ec0ff */
[----:B------:R-:W-:Y:S01]  /*10b0*/  LEA R10, R7, UR7, 0x2 ;  /* 0x00000007070a7c11 */ /* 0x000fe2000f8e10ff */
[----:B------:R-:W-:-:S04]  /*10c0*/  UMOV UR7, UR9 ;  /* 0x0000000900077c82 */ /* 0x000fc80008000000 */
[----:B------:R-:W-:-:S07]  /*10d0*/  VIADD R10, R10, 0x2000 ;  /* 0x000020000a0a7836 */ /* 0x000fce0000000000 */
.L_x_3:
[----:B------:R-:W1:Y:S01]  /*10e0*/  LDS R16, [R10+-0x2000] ;  /* 0xffe000000a107984 */ /* 0x000e620000000800 */
[----:B------:R-:W-:-:S03]  /*10f0*/  UIADD3 UR7, UPT, UPT, UR7, 0x10, URZ ;  /* 0x0000001007077890 */ /* 0x000fc6000fffe0ff */
[----:B------:R-:W2:Y:S01]  /*1100*/  LDS R17, [R10+-0x1c00] ;  /* 0xffe400000a117984 */ /* 0x000ea20000000800 */
[----:B------:R-:W-:-:S03]  /*1110*/  UISETP.NE.AND UP2, UPT, UR7, URZ, UPT ;  /* 0x000000ff0700728c */ /* 0x000fc6000bf45270 */
[----:B------:R-:W3:Y:S04]  /*1120*/  LDS R18, [R10+-0x1800] ;  /* 0xffe800000a127984 */ /* 0x000ee80000000800 */
[----:B------:R-:W4:Y:S04]  /*1130*/  LDS R19, [R10+-0x1400] ;  /* 0xffec00000a137984 */ /* 0x000f280000000800 */
[----:B------:R-:W5:Y:S04]  /*1140*/  LDS R20, [R10+-0x1000] ;  /* 0xfff000000a147984 */ /* 0x000f680000000800 */
[----:B------:R-:W0:Y:S04]  /*1150*/  LDS R11, [R10+-0xc00] ;  /* 0xfff400000a0b7984 */ /* 0x000e280000000800 */
[----:B------:R-:W0:Y:S04]  /*1160*/  LDS R9, [R10+-0x800] ;  /* 0xfff800000a097984 */ /* 0x000e280000000800 */
[----:B------:R-:W0:Y:S04]  /*1170*/  LDS R14, [R10+-0x400] ;  /* 0xfffc00000a0e7984 */ /* 0x000e280000000800 */
[----:B------:R-:W0:Y:S04]  /*1180*/  LDS R13, [R10] ;  /* 0x000000000a0d7984 */ /* 0x000e280000000800 */
[----:B------:R-:W0:Y:S01]  /*1190*/  LDS R12, [R10+0x400] ;  /* 0x000400000a0c7984 */ /* 0x000e220000000800 */
[----:B-1----:R-:W-:-:S03]  /*11a0*/  FADD R16, R16, R15 ;  /* 0x0000000f10107221 */ /* 0x002fc60000000000 */
[----:B------:R-:W1:Y:S01]  /*11b0*/  LDS R15, [R10+0x800] ;  /* 0x000800000a0f7984 */ /* 0x000e620000000800 */
[----:B--2---:R-:W-:-:S03]  /*11c0*/  FADD R17, R16, R17 ;  /* 0x0000001110117221 */ /* 0x004fc60000000000 */
[----:B------:R-:W2:Y:S01]  /*11d0*/  LDS R16, [R10+0xc00] ;  /* 0x000c00000a107984 */ /* 0x000ea20000000800 */
[----:B---3--:R-:W-:-:S03]  /*11e0*/  FADD R18, R17, R18 ;  /* 0x0000001211127221 */ /* 0x008fc60000000000 */
[----:B------:R-:W3:Y:S01]  /*11f0*/  LDS R17, [R10+0x1000] ;  /* 0x001000000a117984 */ /* 0x000ee20000000800 */
[----:B----4-:R-:W-:-:S03]  /*1200*/  FADD R19, R18, R19 ;  /* 0x0000001312137221 */ /* 0x010fc60000000000 */
[----:B------:R-:W4:Y:S01]  /*1210*/  LDS R18, [R10+0x1400] ;  /* 0x001400000a127984 */ /* 0x000f220000000800 */
[----:B-----5:R-:W-:-:S03]  /*1220*/  FADD R20, R19, R20 ;  /* 0x0000001413147221 */ /* 0x020fc60000000000 */
[----:B------:R-:W5:Y:S01]  /*1230*/  LDS R19, [R10+0x1800] ;  /* 0x001800000a137984 */ /* 0x000f620000000800 */
[----:B0-----:R-:W-:-:S03]  /*1240*/  FADD R20, R20, R11 ;  /* 0x0000000b14147221 */ /* 0x001fc60000000000 */
[----:B------:R0:W5:Y:S01]  /*1250*/  LDS R11, [R10+0x1c00] ;  /* 0x001c00000a0b7984 */ /* 0x0001620000000800 */
[----:B------:R-:W-:-:S04]  /*1260*/  FADD R9, R20, R9 ;  /* 0x0000000914097221 */ /* 0x000fc80000000000 */
[----:B------:R-:W-:Y:S01]  /*1270*/  FADD R14, R9, R14 ;  /* 0x0000000e090e7221 */ /* 0x000fe20000000000 */
[----:B0-----:R-:W-:-:S03]  /*1280*/  VIADD R10, R10, 0x4000 ;  /* 0x000040000a0a7836 */ /* 0x001fc60000000000 */
[----:B------:R-:W-:-:S04]  /*1290*/  FADD R13, R14, R13 ;  /* 0x0000000d0e0d7221 */ /* 0x000fc80000000000 */
[----:B------:R-:W-:-:S04]  /*12a0*/  FADD R12, R13, R12 ;  /* 0x0000000c0d0c7221 */ /* 0x000fc80000000000 */
[----:B-1----:R-:W-:-:S04]  /*12b0*/  FADD R15, R12, R15 ;  /* 0x0000000f0c0f7221 */ /* 0x002fc80000000000 */
[----:B--2---:R-:W-:-:S04]  /*12c0*/  FADD R16, R15, R16 ;  /* 0x000000100f107221 */ /* 0x004fc80000000000 */
[----:B---3--:R-:W-:-:S04]  /*12d0*/  FADD R17, R16, R17 ;  /* 0x0000001110117221 */ /* 0x008fc80000000000 */
[----:B----4-:R-:W-:-:S04]  /*12e0*/  FADD R18, R17, R18 ;  /* 0x0000001211127221 */ /* 0x010fc80000000000 */
[----:B-----5:R-:W-:-:S04]  /*12f0*/  FADD R18, R18, R19 ;  /* 0x0000001312127221 */ /* 0x020fc80000000000 */
[----:B------:R-:W-:Y:S01]  /*1300*/  FADD R15, R18, R11 ;  /* 0x0000000b120f7221 */ /* 0x000fe20000000000 */
[----:B------:R-:W-:Y:S06]  /*1310*/  BRA.U UP2, `(.L_x_3) ;  /* 0xfffffffd02707547 */ /* 0x000fec000b83ffff */
[----:B------:R-:W-:-:S07]  /*1320*/  IMAD.U32 R10, RZ, RZ, UR21 ;  /* 0x00000015ff0a7e24 */ /* 0x000fce000f8e00ff */
.L_x_2:
[----:B------:R-:W-:-:S09]  /*1330*/  UISETP.NE.AND UP2, UPT, UR11, URZ, UPT ;  /* 0x000000ff0b00728c */ /* 0x000fd2000bf45270 */
[----:B------:R-:W-:Y:S05]  /*1340*/  BRA.U !UP2, `(.L_x_4) ;  /* 0x000000010aa47547 */ /* 0x000fea000b800000 */
[----:B------:R-:W-:Y:S02]  /*1350*/  UIADD3 UR7, UPT, UPT, UR11, -0x1, URZ ;  /* 0xffffffff0b077890 */ /* 0x000fe4000fffe0ff */
[----:B------:R-:W-:Y:S02]  /*1360*/  ULEA UR12, UR13, UR12, 0x18 ;  /* 0x0000000c0d0c7291 */ /* 0x000fe4000f8ec0ff */
[----:B------:R-:W-:Y:S02]  /*1370*/  UISETP.GE.U32.AND UP2, UPT, UR7, 0x7, UPT ;  /* 0x000000070700788c */ /* 0x000fe4000bf46070 */
[----:B------:R-:W-:Y:S02]  /*1380*/  UISETP.NE.AND UP3, UPT, UR20, URZ, UPT ;  /* 0x000000ff1400728c */ /* 0x000fe4000bf65270 */
[----:B------:R-:W-:-:S05]  /*1390*/  LEA R9, R7, UR12, 0x2 ;  /* 0x0000000c07097c11 */ /* 0x000fca000f8e10ff */
[----:B------:R-:W-:Y:S05]  /*13a0*/  BRA.U !UP2, `(.L_x_5) ;  /* 0x000000010a487547 */ /* 0x000fea000b800000 */
[C---:B------:R-:W-:Y:S02]  /*13b0*/  IMAD R11, R10.reuse, 0x400, R9 ;  /* 0x000004000a0b7824 */ /* 0x040fe400078e0209 */
[----:B------:R-:W-:-:S03]  /*13c0*/  VIADD R10, R10, 0x8 ;  /* 0x000000080a0a7836 */ /* 0x000fc60000000000 */
[----:B------:R-:W1:Y:S04]  /*13d0*/  LDS R12, [R11] ;  /* 0x000000000b0c7984 */ /* 0x000e680000000800 */
[----:B------:R-:W2:Y:S04]  /*13e0*/  LDS R13, [R11+0x400] ;  /* 0x000400000b0d7984 */ /* 0x000ea80000000800 */
[----:B------:R-:W3:Y:S04]  /*13f0*/  LDS R17, [R11+0x800] ;  /* 0x000800000b117984 */ /* 0x000ee80000000800 */
[----:B------:R-:W4:Y:S04]  /*1400*/  LDS R19, [R11+0xc00] ;  /* 0x000c00000b137984 */ /* 0x000f280000000800 */
[----:B------:R-:W5:Y:S04]  /*1410*/  LDS R21, [R11+0x1000] ;  /* 0x001000000b157984 */ /* 0x000f680000000800 */
[----:B------:R-:W0:Y:S04]  /*1420*/  LDS R23, [R11+0x1400] ;  /* 0x001400000b177984 */ /* 0x000e280000000800 */
[----:B------:R-:W0:Y:S04]  /*1430*/  LDS R25, [R11+0x1800] ;  /* 0x001800000b197984 */ /* 0x000e280000000800 */
[----:B------:R-:W0:Y:S01]  /*1440*/  LDS R27, [R11+0x1c00] ;  /* 0x001c00000b1b7984 */ /* 0x000e220000000800 */
[----:B-1----:R-:W-:-:S04]  /*1450*/  FADD R12, R15, R12 ;  /* 0x0000000c0f0c7221 */ /* 0x002fc80000000000 */
[----:B--2---:R-:W-:-:S04]  /*1460*/  FADD R12, R12, R13 ;  /* 0x0000000d0c0c7221 */ /* 0x004fc80000000000 */
[----:B---3--:R-:W-:-:S04]  /*1470*/  FADD R12, R12, R17 ;  /* 0x000000110c0c7221 */ /* 0x008fc80000000000 */
[----:B----4-:R-:W-:-:S04]  /*1480*/  FADD R12, R12, R19 ;  /* 0x000000130c0c7221 */ /* 0x010fc80000000000 */
[----:B-----5:R-:W-:-:S04]  /*1490*/  FADD R12, R12, R21 ;  /* 0x000000150c0c7221 */ /* 0x020fc80000000000 */
[----:B0-----:R-:W-:-:S04]  /*14a0*/  FADD R12, R12, R23 ;  /* 0x000000170c0c7221 */ /* 0x001fc80000000000 */
[----:B------:R-:W-:-:S04]  /*14b0*/  FADD R12, R12, R25 ;  /* 0x000000190c0c7221 */ /* 0x000fc80000000000 */
[----:B------:R-:W-:-:S07]  /*14c0*/  FADD R15, R12, R27 ;  /* 0x0000001b0c0f7221 */ /* 0x000fce0000000000 */
.L_x_5:
[----:B------:R-:W-:Y:S05]  /*14d0*/  BRA.U !UP3, `(.L_x_4) ;  /* 0x000000010b407547 */ /* 0x000fea000b800000 */
[----:B------:R-:W-:-:S04]  /*14e0*/  UIADD3 UR7, UPT, UPT, UR20, -0x1, URZ ;  /* 0xffffffff14077890 */ /* 0x000fc8000fffe0ff */
[----:B------:R-:W-:-:S09]  /*14f0*/  UISETP.GE.U32.AND UP2, UPT, UR7, 0x3, UPT ;  /* 0x000000030700788c */ /* 0x000fd2000bf46070 */
[----:B------:R-:W-:Y:S05]  /*1500*/  BRA.U !UP2, `(.L_x_6) ;  /* 0x000000010a287547 */ /* 0x000fea000b800000 */
[C---:B------:R-:W-:Y:S02]  /*1510*/  IMAD R11, R10.reuse, 0x400, R9 ;  /* 0x000004000a0b7824 */ /* 0x040fe400078e0209 */
[----:B------:R-:W-:-:S03]  /*1520*/  VIADD R10, R10, 0x4 ;  /* 0x000000040a0a7836 */ /* 0x000fc60000000000 */
[----:B------:R-:W1:Y:S04]  /*1530*/  LDS R12, [R11] ;  /* 0x000000000b0c7984 */ /* 0x000e680000000800 */
[----:B------:R-:W2:Y:S04]  /*1540*/  LDS R13, [R11+0x400] ;  /* 0x000400000b0d7984 */ /* 0x000ea80000000800 */
[----:B------:R-:W3:Y:S04]  /*1550*/  LDS R17, [R11+0x800] ;  /* 0x000800000b117984 */ /* 0x000ee80000000800 */
[----:B------:R-:W4:Y:S01]  /*1560*/  LDS R19, [R11+0xc00] ;  /* 0x000c00000b137984 */ /* 0x000f220000000800 */
[----:B-1----:R-:W-:-:S04]  /*1570*/  FADD R12, R15, R12 ;  /* 0x0000000c0f0c7221 */ /* 0x002fc80000000000 */
[----:B--2---:R-:W-:-:S04]  /*1580*/  FADD R12, R12, R13 ;  /* 0x0000000d0c0c7221 */ /* 0x004fc80000000000 */
[----:B---3--:R-:W-:-:S04]  /*1590*/  FADD R12, R12, R17 ;  /* 0x000000110c0c7221 */ /* 0x008fc80000000000 */
[----:B----4-:R-:W-:-:S07]  /*15a0*/  FADD R15, R12, R19 ;  /* 0x000000130c0f7221 */ /* 0x010fce0000000000 */
.L_x_6:
[----:B------:R-:W-:-:S05]  /*15b0*/  IMAD R9, R10, 0x400, R9 ;  /* 0x000004000a097824 */ /* 0x000fca00078e0209 */
[----:B------:R-:W1:Y:S02]  /*15c0*/  LDS R10, [R9] ;  /* 0x00000000090a7984 */ /* 0x000e640000000800 */
[----:B-1----:R-:W-:-:S07]  /*15d0*/  FADD R15, R10, R15 ;  /* 0x0000000f0a0f7221 */ /* 0x002fce0000000000 */
.L_x_4:
[----:B-1----:R1:W-:Y:S01]  /*15e0*/  STS [R8], R15 ;  /* 0x0000000f08007388 */ /* 0x0023e20000000800 */
[----:B------:R-:W-:Y:S01]  /*15f0*/  VIADD R7, R7, 0x1 ;  /* 0x0000000107077836 */ /* 0x000fe20000000000 */
[----:B------:R-:W-:Y:S06]  /*1600*/  BRA.U UP1, `(.L_x_7) ;  /* 0xfffffff901787547 */ /* 0x000fec000b83ffff */
.L_x_1:
[----:B------:R-:W-:Y:S05]  /*1610*/  BSYNC.RECONVERGENT B0 ;  /* 0x0000000000007941 */ /* 0x000fea0003800200 */
.L_x_0:
[----:B------:R-:W-:Y:S01]  /*1620*/  BAR.SYNC.DEFER_BLOCKING 0x0 ;  /* 0x0000000000007b1d */ /* 0x000fe20000010000 */
[----:B------:R-:W-:-:S05]  /*1630*/  UIADD3 UR15, UPT, UPT, UR15, -0x10, URZ ;  /* 0xfffffff00f0f7890 */ /* 0x000fca000fffe0ff */
[----:B------:R-:W-:Y:S07]  /*1640*/  BRA.U !UP0, `(.L_x_8) ;  /* 0xffffffe908e47547 */ /* 0x000fee000b83ffff */
[----:B------:R-:W2:Y:S01]  /*1650*/  LDCU.64 UR4, c[0x0][0x3a0] ;  /* 0x00007400ff0477ac */ /* 0x000ea20008000a00 */
[----:B------:R-:W-:Y:S01]  /*1660*/  VIADD R5, R2, UR14 ;  /* 0x0000000e02057c36 */ /* 0x000fe20008000000 */
[----:B------:R-:W-:Y:S01]  /*1670*/  BSSY.RECONVERGENT B0, `(.L_x_9) ;  /* 0x0000012000007945 */ /* 0x000fe20003800200 */
[----:B0-----:R-:W-:-:S03]  /*1680*/  VIADD R4, R0, UR6 ;  /* 0x0000000600047c36 */ /* 0x001fc60008000000 */
[----:B--2---:R-:W-:-:S04]  /*1690*/  ISETP.GE.AND P0, PT, R5, UR5, PT ;  /* 0x0000000505007c0c */ /* 0x004fc8000bf06270 */
[----:B------:R-:W-:-:S13]  /*16a0*/  ISETP.GE.OR P0, PT, R4, UR4, P0 ;  /* 0x0000000404007c0c */ /* 0x000fda0008706670 */
[----:B------:R-:W-:Y:S05]  /*16b0*/  @P0 BRA `(.L_x_10) ;  /* 0x0000000000340947 */ /* 0x000fea0003800000 */
[----:B------:R-:W0:Y:S01]  /*16c0*/  LDC R5, c[0x0][0x398] ;  /* 0x0000e600ff057b82 */ /* 0x000e220000000800 */
[----:B------:R-:W2:Y:S01]  /*16d0*/  LDS R3, [R3] ;  /* 0x0000000003037984 */ /* 0x000ea20000000800 */
[----:B------:R-:W3:Y:S01]  /*16e0*/  LDCU.64 UR4, c[0x0][0x390] ;  /* 0x00007200ff0477ac */ /* 0x000ee20008000a00 */
[----:B0-----:R-:W-:Y:S02]  /*16f0*/  IMAD R4, R5, UR18, RZ ;  /* 0x0000001205047c24 */ /* 0x001fe4000f8e02ff */
[----:B------:R-:W-:Y:S02]  /*1700*/  IMAD R0, R2, R5, R0 ;  /* 0x0000000502007224 */ /* 0x000fe400078e0200 */
[----:B------:R-:W-:-:S03]  /*1710*/  IMAD.SHL.U32 R5, R4, 0x10, RZ ;  /* 0x0000001004057824 */ /* 0x000fc600078e00ff */
[----:B------:R-:W-:Y:S02]  /*1720*/  SHF.R.S32.HI R2, RZ, 0x1f, R0 ;  /* 0x0000001fff027819 */ /* 0x000fe40000011400 */
[--C-:B------:R-:W-:Y:S02]  /*1730*/  IADD3 R0, P0, P1, R0, UR6, R5.reuse ;  /* 0x0000000600007c10 */ /* 0x100fe4000f91e005 */
[----:B------:R-:W-:-:S04]  /*1740*/  SHF.R.S32.HI R5, RZ, 0x1f, R5 ;  /* 0x0000001fff057819 */ /* 0x000fc80000011405 */
[----:B------:R-:W-:Y:S02]  /*1750*/  IADD3.X R5, PT, PT, R2, UR19, R5, P0, P1 ;  /* 0x0000001302057c10 */ /* 0x000fe400087e2405 */
[----:B---3--:R-:W-:-:S04]  /*1760*/  LEA R4, P0, R0, UR4, 0x2 ;  /* 0x0000000400047c11 */ /* 0x008fc8000f8010ff */
[----:B------:R-:W-:-:S05]  /*1770*/  LEA.HI.X R5, R0, UR5, R5, 0x2, P0 ;  /* 0x0000000500057c11 */ /* 0x000fca00080f1405 */
[----:B--2---:R0:W-:Y:S04]  /*1780*/  STG.E desc[UR16][R4.64], R3 ;  /* 0x0000000304007986 */ /* 0x0041e8000c101910 */
.L_x_10:
[----:B------:R-:W-:Y:S05]  /*1790*/  BSYNC.RECONVERGENT B0 ;  /* 0x0000000000007941 */ /* 0x000fea0003800200 */
.L_x_9:
[----:B------:R-:W-:Y:S06]  /*17a0*/  BAR.SYNC.DEFER_BLOCKING 0x0 ;  /* 0x0000000000007b1d */ /* 0x000fec0000010000 */
[----:B------:R-:W-:Y:S05]  /*17b0*/  EXIT ;  /* 0x000000000000794d */ /* 0x000fea0003800000 */
.L_x_11:
[----:B------:R-:W-:-:S00]  /*17c0*/  BRA `(.L_x_11) ;  /* 0xfffffffc00fc7947 */ /* 0x000fc0000383ffff */
[----:B------:R-:W-:-:S00]  /*17d0*/  NOP ;  /* 0x0000000000007918 */ /* 0x000fc00000000000 */
        /* <DEDUP_REMOVED lines=10> */
.L_x_12:


//--------------------- .nv.shared._Z10matrix_mulPfS_S_iiii --------------------------
	.section	.nv.shared._Z10matrix_mulPfS_S_iiii,"aw",@nobits
	.sectionflags	@""
	.align	4
.nv.shared._Z10matrix_mulPfS_S_iiii:
	.zero		18432


//--------------------- .nv.shared.reserved.0     --------------------------
	.section	.nv.shared.reserved.0,"aw",@nobits
	.weak		__nv_reservedSMEM_offset_0_alias
	.size		__nv_reservedSMEM_offset_0_alias, 0, 64
	.other		__nv_reservedSMEM_offset_0_alias,@"STO_CUDA_RESERVED_SHARED STV_DEFAULT"
__nv_reservedSMEM_offset_0_alias:
	.zero		0
	.zero		64


//--------------------- .nv.constant0._Z10matrix_mulPfS_S_iiii --------------------------
	.section	.nv.constant0._Z10matrix_mulPfS_S_iiii,"a",@progbits
	.sectionflags	@""
	.align	4
.nv.constant0._Z10matrix_mulPfS_S_iiii:
	.zero		936


//--------------------- SYMBOLS --------------------------

	.type		.nv.reservedSmem.offset0,@object
	.size		.nv.reservedSmem.offset0,0x4
	.type		.nv.reservedSmem.cap,@object
	.size		.nv.reservedSmem.cap,0x4
